//
// Generated by NVIDIA NVVM Compiler
//
// Compiler Build ID: CL-36424714
// Cuda compilation tools, release 13.0, V13.0.88
// Based on NVVM 20.0.0
//

.version 9.0
.target sm_100
.address_size 64

	// .globl	compute

.visible .entry compute(
	.param .u64 .ptr .align 1 compute_param_0,
	.param .u64 .ptr .align 1 compute_param_1,
	.param .u64 .ptr .align 1 compute_param_2,
	.param .u64 .ptr .align 1 compute_param_3,
	.param .u64 .ptr .align 1 compute_param_4,
	.param .u32 compute_param_5,
	.param .align 16 .b8 compute_param_6[16],
	.param .align 8 .b8 compute_param_7[8],
	.param .align 8 .b8 compute_param_8[8],
	.param .align 8 .b8 compute_param_9[8],
	.param .align 8 .b8 compute_param_10[8],
	.param .align 8 .b8 compute_param_11[8],
	.param .align 8 .b8 compute_param_12[8],
	.param .u32 compute_param_13,
	.param .f64 compute_param_14
)
{
	.reg .pred 	%p<40>;
	.reg .b32 	%r<30>;
	.reg .b32 	%f<480>;
	.reg .b64 	%rd<23>;
	.reg .b64 	%fd<28>;

	ld.param.u64 	%rd4, [compute_param_3];
	ld.param.u32 	%r11, [compute_param_5];
	ld.param.v4.u32 	{%r12, %r13, %r14, %r15}, [compute_param_6];
	ld.param.v2.f32 	{%f1, %f2}, [compute_param_7];
	ld.param.v2.f32 	{%f3, %f4}, [compute_param_8];
	ld.param.v2.f32 	{%f156, %f157}, [compute_param_9];
	ld.param.v2.f32 	{%f158, %f159}, [compute_param_10];
	ld.param.v2.f32 	{%f5, %f6}, [compute_param_11];
	ld.param.v2.f32 	{%f7, %f8}, [compute_param_12];
	ld.param.u32 	%r16, [compute_param_13];
	ld.param.f64 	%fd9, [compute_param_14];
	mov.u32 	%r17, %ctaid.x;
	mov.u32 	%r18, %ntid.x;
	mov.u32 	%r19, %tid.x;
	mad.lo.s32 	%r2, %r17, %r18, %r19;
	setp.ge.u32 	%p1, %r2, %r14;
	@%p1 bra 	$L__BB0_45;
	mov.u32 	%r20, %ctaid.y;
	mov.u32 	%r21, %ntid.y;
	mov.u32 	%r22, %tid.y;
	mad.lo.s32 	%r3, %r20, %r21, %r22;
	setp.ge.u32 	%p2, %r3, %r15;
	@%p2 bra 	$L__BB0_45;
	cvt.rn.f32.u32 	%f9, %r2;
	mul.f32 	%f10, %f5, %f9;
	setp.eq.f32 	%p3, %f10, 0f00000000;
	mov.f32 	%f424, 0f00000000;
	mov.f32 	%f425, %f424;
	@%p3 bra 	$L__BB0_4;
	neg.f32 	%f162, %f10;
	fma.rn.f32 	%f163, %f5, %f9, %f162;
	fma.rn.f32 	%f164, %f6, %f9, %f163;
	add.f32 	%f424, %f10, %f164;
	sub.f32 	%f165, %f10, %f424;
	add.f32 	%f425, %f164, %f165;
$L__BB0_4:
	add.f32 	%f168, %f1, %f424;
	sub.f32 	%f169, %f1, %f168;
	add.f32 	%f170, %f424, %f169;
	add.f32 	%f171, %f168, %f169;
	sub.f32 	%f172, %f1, %f171;
	add.f32 	%f173, %f170, %f172;
	add.f32 	%f174, %f2, %f173;
	add.f32 	%f175, %f425, %f174;
	setp.eq.f32 	%p4, %f175, 0f00000000;
	add.f32 	%f176, %f168, %f175;
	sub.f32 	%f177, %f168, %f176;
	add.f32 	%f178, %f175, %f177;
	selp.f32 	%f476, %f168, %f176, %p4;
	selp.f32 	%f477, 0f00000000, %f178, %p4;
	cvt.rn.f32.u32 	%f17, %r3;
	mul.f32 	%f18, %f7, %f17;
	setp.eq.f32 	%p5, %f18, 0f00000000;
	mov.f32 	%f426, 0f00000000;
	mov.f32 	%f427, %f426;
	@%p5 bra 	$L__BB0_6;
	neg.f32 	%f179, %f18;
	fma.rn.f32 	%f180, %f7, %f17, %f179;
	fma.rn.f32 	%f181, %f8, %f17, %f180;
	add.f32 	%f426, %f18, %f181;
	sub.f32 	%f182, %f18, %f426;
	add.f32 	%f427, %f181, %f182;
$L__BB0_6:
	add.f32 	%f183, %f3, %f426;
	sub.f32 	%f184, %f3, %f183;
	add.f32 	%f185, %f426, %f184;
	add.f32 	%f186, %f183, %f184;
	sub.f32 	%f187, %f3, %f186;
	add.f32 	%f188, %f185, %f187;
	add.f32 	%f189, %f4, %f188;
	add.f32 	%f190, %f427, %f189;
	setp.eq.f32 	%p6, %f190, 0f00000000;
	add.f32 	%f191, %f183, %f190;
	sub.f32 	%f192, %f183, %f191;
	add.f32 	%f193, %f190, %f192;
	selp.f32 	%f478, %f183, %f191, %p6;
	selp.f32 	%f479, 0f00000000, %f193, %p6;
	cvt.rn.f32.f64 	%f25, %fd9;
	setp.lt.s32 	%p7, %r16, 1;
	mov.b32 	%r29, 0;
	mov.f64 	%fd25, 0d3FF0000000000000;
	mov.f64 	%fd24, 0d0000000000000000;
	mov.f64 	%fd26, %fd24;
	mov.f64 	%fd27, %fd24;
	@%p7 bra 	$L__BB0_43;
	setp.eq.s32 	%p8, %r11, 3;
	setp.eq.s32 	%p9, %r11, 2;
	selp.f32 	%f26, %f156, %f476, %p8;
	selp.f32 	%f27, %f157, %f477, %p8;
	selp.f32 	%f28, %f158, %f478, %p8;
	selp.f32 	%f29, %f159, %f479, %p8;
	@%p9 bra 	$L__BB0_19;
	mov.b32 	%r28, 0;
$L__BB0_9:
	mul.f32 	%f122, %f476, %f476;
	setp.eq.f32 	%p10, %f122, 0f00000000;
	mov.f32 	%f468, 0f00000000;
	mov.f32 	%f469, %f468;
	@%p10 bra 	$L__BB0_11;
	neg.f32 	%f196, %f122;
	fma.rn.f32 	%f197, %f476, %f476, %f196;
	mul.f32 	%f198, %f476, %f477;
	fma.rn.f32 	%f199, %f476, %f477, %f198;
	add.f32 	%f200, %f197, %f199;
	add.f32 	%f468, %f122, %f200;
	sub.f32 	%f201, %f122, %f468;
	add.f32 	%f469, %f200, %f201;
$L__BB0_11:
	mul.f32 	%f127, %f478, %f478;
	setp.eq.f32 	%p11, %f127, 0f00000000;
	mov.f32 	%f470, 0f00000000;
	mov.f32 	%f471, %f470;
	@%p11 bra 	$L__BB0_13;
	neg.f32 	%f204, %f127;
	fma.rn.f32 	%f205, %f478, %f478, %f204;
	mul.f32 	%f206, %f478, %f479;
	fma.rn.f32 	%f207, %f478, %f479, %f206;
	add.f32 	%f208, %f205, %f207;
	add.f32 	%f470, %f127, %f208;
	sub.f32 	%f209, %f127, %f470;
	add.f32 	%f471, %f208, %f209;
$L__BB0_13:
	add.f32 	%f210, %f468, %f470;
	sub.f32 	%f211, %f468, %f210;
	add.f32 	%f212, %f470, %f211;
	add.f32 	%f213, %f210, %f211;
	sub.f32 	%f214, %f468, %f213;
	add.f32 	%f215, %f212, %f214;
	add.f32 	%f216, %f469, %f215;
	add.f32 	%f217, %f471, %f216;
	setp.eq.f32 	%p12, %f217, 0f00000000;
	add.f32 	%f218, %f210, %f217;
	selp.f32 	%f219, %f210, %f218, %p12;
	setp.ge.f32 	%p13, %f219, %f25;
	mov.f64 	%fd26, %fd24;
	mov.f64 	%fd27, %fd24;
	mov.u32 	%r29, %r28;
	@%p13 bra 	$L__BB0_43;
	sub.f32 	%f222, %f468, %f470;
	sub.f32 	%f223, %f468, %f222;
	sub.f32 	%f224, %f223, %f470;
	add.f32 	%f225, %f222, %f223;
	sub.f32 	%f226, %f468, %f225;
	add.f32 	%f227, %f224, %f226;
	add.f32 	%f228, %f469, %f227;
	sub.f32 	%f229, %f228, %f471;
	setp.eq.f32 	%p14, %f229, 0f00000000;
	add.f32 	%f230, %f222, %f229;
	sub.f32 	%f231, %f222, %f230;
	add.f32 	%f232, %f229, %f231;
	selp.f32 	%f233, %f222, %f230, %p14;
	selp.f32 	%f234, 0f00000000, %f232, %p14;
	add.f32 	%f235, %f26, %f233;
	sub.f32 	%f236, %f233, %f235;
	add.f32 	%f237, %f26, %f236;
	add.f32 	%f238, %f235, %f236;
	sub.f32 	%f239, %f233, %f238;
	add.f32 	%f240, %f237, %f239;
	add.f32 	%f241, %f234, %f240;
	add.f32 	%f242, %f27, %f241;
	setp.eq.f32 	%p15, %f242, 0f00000000;
	add.f32 	%f243, %f235, %f242;
	sub.f32 	%f244, %f235, %f243;
	add.f32 	%f245, %f242, %f244;
	selp.f32 	%f136, %f235, %f243, %p15;
	selp.f32 	%f137, 0f00000000, %f245, %p15;
	mul.f32 	%f138, %f476, %f478;
	setp.eq.f32 	%p16, %f138, 0f00000000;
	mov.f32 	%f472, 0f00000000;
	mov.f32 	%f473, %f472;
	@%p16 bra 	$L__BB0_16;
	neg.f32 	%f246, %f138;
	fma.rn.f32 	%f247, %f476, %f478, %f246;
	mul.f32 	%f248, %f476, %f479;
	fma.rn.f32 	%f249, %f477, %f478, %f248;
	add.f32 	%f250, %f247, %f249;
	add.f32 	%f472, %f138, %f250;
	sub.f32 	%f251, %f138, %f472;
	add.f32 	%f473, %f250, %f251;
$L__BB0_16:
	add.f32 	%f145, %f472, %f472;
	setp.eq.f32 	%p17, %f145, 0f00000000;
	mov.f32 	%f474, 0f00000000;
	mov.f32 	%f475, %f474;
	@%p17 bra 	$L__BB0_18;
	neg.f32 	%f254, %f145;
	fma.rn.f32 	%f255, %f472, 0f40000000, %f254;
	fma.rn.f32 	%f256, %f473, 0f40000000, %f255;
	add.f32 	%f474, %f145, %f256;
	sub.f32 	%f257, %f145, %f474;
	add.f32 	%f475, %f256, %f257;
$L__BB0_18:
	add.f32 	%f258, %f28, %f474;
	sub.f32 	%f259, %f474, %f258;
	add.f32 	%f260, %f28, %f259;
	add.f32 	%f261, %f258, %f259;
	sub.f32 	%f262, %f474, %f261;
	add.f32 	%f263, %f260, %f262;
	add.f32 	%f264, %f475, %f263;
	add.f32 	%f265, %f29, %f264;
	setp.eq.f32 	%p18, %f265, 0f00000000;
	add.f32 	%f266, %f258, %f265;
	sub.f32 	%f267, %f258, %f266;
	add.f32 	%f268, %f265, %f267;
	selp.f32 	%f478, %f258, %f266, %p18;
	selp.f32 	%f479, 0f00000000, %f268, %p18;
	add.s32 	%r28, %r28, 1;
	setp.ne.s32 	%p19, %r28, %r16;
	mov.f32 	%f477, %f137;
	mov.f32 	%f476, %f136;
	mov.f64 	%fd26, %fd24;
	mov.f64 	%fd27, %fd24;
	mov.u32 	%r29, %r16;
	@%p19 bra 	$L__BB0_9;
	bra.uni 	$L__BB0_43;
$L__BB0_19:
	mov.f32 	%f461, 0f3F800000;
	mov.f32 	%f463, 0f00000000;
	mov.b32 	%r26, 0;
	mov.f32 	%f462, %f463;
	mov.f32 	%f460, %f463;
$L__BB0_20:
	mul.f32 	%f38, %f476, %f476;
	setp.eq.f32 	%p20, %f38, 0f00000000;
	mov.f32 	%f436, 0f00000000;
	mov.f32 	%f437, %f436;
	@%p20 bra 	$L__BB0_22;
	neg.f32 	%f273, %f38;
	fma.rn.f32 	%f274, %f476, %f476, %f273;
	mul.f32 	%f275, %f476, %f477;
	fma.rn.f32 	%f276, %f476, %f477, %f275;
	add.f32 	%f277, %f274, %f276;
	add.f32 	%f436, %f38, %f277;
	sub.f32 	%f278, %f38, %f436;
	add.f32 	%f437, %f277, %f278;
$L__BB0_22:
	mul.f32 	%f43, %f478, %f478;
	setp.eq.f32 	%p21, %f43, 0f00000000;
	mov.f32 	%f438, 0f00000000;
	mov.f32 	%f439, %f438;
	@%p21 bra 	$L__BB0_24;
	neg.f32 	%f281, %f43;
	fma.rn.f32 	%f282, %f478, %f478, %f281;
	mul.f32 	%f283, %f478, %f479;
	fma.rn.f32 	%f284, %f478, %f479, %f283;
	add.f32 	%f285, %f282, %f284;
	add.f32 	%f438, %f43, %f285;
	sub.f32 	%f286, %f43, %f438;
	add.f32 	%f439, %f285, %f286;
$L__BB0_24:
	add.f32 	%f287, %f436, %f438;
	sub.f32 	%f288, %f436, %f287;
	add.f32 	%f289, %f438, %f288;
	add.f32 	%f290, %f287, %f288;
	sub.f32 	%f291, %f436, %f290;
	add.f32 	%f292, %f289, %f291;
	add.f32 	%f293, %f437, %f292;
	add.f32 	%f294, %f439, %f293;
	setp.eq.f32 	%p22, %f294, 0f00000000;
	add.f32 	%f295, %f287, %f294;
	selp.f32 	%f296, %f287, %f295, %p22;
	setp.ge.f32 	%p23, %f296, %f25;
	mov.u32 	%r29, %r26;
	@%p23 bra 	$L__BB0_42;
	mul.f32 	%f52, %f476, %f461;
	setp.eq.f32 	%p24, %f52, 0f00000000;
	mov.f32 	%f440, 0f00000000;
	mov.f32 	%f441, %f440;
	@%p24 bra 	$L__BB0_27;
	neg.f32 	%f299, %f52;
	fma.rn.f32 	%f300, %f476, %f461, %f299;
	mul.f32 	%f301, %f477, %f461;
	fma.rn.f32 	%f302, %f476, %f460, %f301;
	add.f32 	%f303, %f300, %f302;
	add.f32 	%f440, %f52, %f303;
	sub.f32 	%f304, %f52, %f440;
	add.f32 	%f441, %f303, %f304;
$L__BB0_27:
	mul.f32 	%f57, %f478, %f463;
	setp.eq.f32 	%p25, %f57, 0f00000000;
	mov.f32 	%f442, 0f00000000;
	mov.f32 	%f443, %f442;
	@%p25 bra 	$L__BB0_29;
	neg.f32 	%f307, %f57;
	fma.rn.f32 	%f308, %f478, %f463, %f307;
	mul.f32 	%f309, %f479, %f463;
	fma.rn.f32 	%f310, %f478, %f462, %f309;
	add.f32 	%f311, %f308, %f310;
	add.f32 	%f442, %f57, %f311;
	sub.f32 	%f312, %f57, %f442;
	add.f32 	%f443, %f311, %f312;
$L__BB0_29:
	sub.f32 	%f315, %f440, %f442;
	sub.f32 	%f316, %f440, %f315;
	sub.f32 	%f317, %f316, %f442;
	add.f32 	%f318, %f315, %f316;
	sub.f32 	%f319, %f440, %f318;
	add.f32 	%f320, %f317, %f319;
	add.f32 	%f321, %f441, %f320;
	sub.f32 	%f322, %f321, %f443;
	setp.eq.f32 	%p26, %f322, 0f00000000;
	add.f32 	%f323, %f315, %f322;
	sub.f32 	%f324, %f315, %f323;
	add.f32 	%f325, %f322, %f324;
	add.f32 	%f326, %f325, %f325;
	selp.f32 	%f64, %f315, %f323, %p26;
	selp.f32 	%f65, 0f00000000, %f326, %p26;
	add.f32 	%f66, %f64, %f64;
	setp.eq.f32 	%p27, %f66, 0f00000000;
	mov.f32 	%f444, 0f00000000;
	mov.f32 	%f445, %f444;
	@%p27 bra 	$L__BB0_31;
	neg.f32 	%f327, %f66;
	fma.rn.f32 	%f328, %f64, 0f40000000, %f327;
	add.f32 	%f329, %f328, %f65;
	add.f32 	%f444, %f66, %f329;
	sub.f32 	%f330, %f66, %f444;
	add.f32 	%f445, %f329, %f330;
$L__BB0_31:
	add.f32 	%f333, %f444, 0f3F800000;
	sub.f32 	%f334, %f444, %f333;
	add.f32 	%f335, %f334, 0f3F800000;
	add.f32 	%f336, %f333, %f334;
	sub.f32 	%f337, %f444, %f336;
	add.f32 	%f338, %f335, %f337;
	add.f32 	%f339, %f445, %f338;
	setp.eq.f32 	%p28, %f339, 0f00000000;
	add.f32 	%f340, %f333, %f339;
	sub.f32 	%f341, %f333, %f340;
	add.f32 	%f342, %f339, %f341;
	selp.f32 	%f71, %f333, %f340, %p28;
	selp.f32 	%f72, 0f00000000, %f342, %p28;
	mul.f32 	%f73, %f476, %f463;
	setp.eq.f32 	%p29, %f73, 0f00000000;
	mov.f32 	%f446, 0f00000000;
	mov.f32 	%f447, %f446;
	@%p29 bra 	$L__BB0_33;
	neg.f32 	%f343, %f73;
	fma.rn.f32 	%f344, %f476, %f463, %f343;
	mul.f32 	%f345, %f477, %f463;
	fma.rn.f32 	%f346, %f476, %f462, %f345;
	add.f32 	%f347, %f344, %f346;
	add.f32 	%f446, %f73, %f347;
	sub.f32 	%f348, %f73, %f446;
	add.f32 	%f447, %f347, %f348;
$L__BB0_33:
	mul.f32 	%f78, %f478, %f461;
	setp.eq.f32 	%p30, %f78, 0f00000000;
	mov.f32 	%f448, 0f00000000;
	mov.f32 	%f449, %f448;
	@%p30 bra 	$L__BB0_35;
	neg.f32 	%f351, %f78;
	fma.rn.f32 	%f352, %f478, %f461, %f351;
	mul.f32 	%f353, %f479, %f461;
	fma.rn.f32 	%f354, %f478, %f460, %f353;
	add.f32 	%f355, %f352, %f354;
	add.f32 	%f448, %f78, %f355;
	sub.f32 	%f356, %f78, %f448;
	add.f32 	%f449, %f355, %f356;
$L__BB0_35:
	add.f32 	%f359, %f446, %f448;
	sub.f32 	%f360, %f446, %f359;
	add.f32 	%f361, %f448, %f360;
	add.f32 	%f362, %f359, %f360;
	sub.f32 	%f363, %f446, %f362;
	add.f32 	%f364, %f361, %f363;
	add.f32 	%f365, %f447, %f364;
	add.f32 	%f366, %f449, %f365;
	setp.eq.f32 	%p31, %f366, 0f00000000;
	add.f32 	%f367, %f359, %f366;
	sub.f32 	%f368, %f359, %f367;
	add.f32 	%f369, %f366, %f368;
	add.f32 	%f370, %f369, %f369;
	selp.f32 	%f85, %f359, %f367, %p31;
	selp.f32 	%f86, 0f00000000, %f370, %p31;
	add.f32 	%f87, %f85, %f85;
	setp.eq.f32 	%p32, %f87, 0f00000000;
	mov.f32 	%f463, 0f00000000;
	mov.f32 	%f462, %f463;
	@%p32 bra 	$L__BB0_37;
	neg.f32 	%f371, %f87;
	fma.rn.f32 	%f372, %f85, 0f40000000, %f371;
	add.f32 	%f373, %f372, %f86;
	add.f32 	%f463, %f87, %f373;
	sub.f32 	%f374, %f87, %f463;
	add.f32 	%f462, %f373, %f374;
$L__BB0_37:
	sub.f32 	%f377, %f436, %f438;
	sub.f32 	%f378, %f436, %f377;
	sub.f32 	%f379, %f378, %f438;
	add.f32 	%f380, %f377, %f378;
	sub.f32 	%f381, %f436, %f380;
	add.f32 	%f382, %f379, %f381;
	add.f32 	%f383, %f437, %f382;
	sub.f32 	%f384, %f383, %f439;
	setp.eq.f32 	%p33, %f384, 0f00000000;
	add.f32 	%f385, %f377, %f384;
	sub.f32 	%f386, %f377, %f385;
	add.f32 	%f387, %f384, %f386;
	selp.f32 	%f388, %f377, %f385, %p33;
	selp.f32 	%f389, 0f00000000, %f387, %p33;
	add.f32 	%f390, %f26, %f388;
	sub.f32 	%f391, %f388, %f390;
	add.f32 	%f392, %f26, %f391;
	add.f32 	%f393, %f390, %f391;
	sub.f32 	%f394, %f388, %f393;
	add.f32 	%f395, %f392, %f394;
	add.f32 	%f396, %f389, %f395;
	add.f32 	%f397, %f27, %f396;
	setp.eq.f32 	%p34, %f397, 0f00000000;
	add.f32 	%f398, %f390, %f397;
	sub.f32 	%f399, %f390, %f398;
	add.f32 	%f400, %f397, %f399;
	selp.f32 	%f94, %f390, %f398, %p34;
	selp.f32 	%f95, 0f00000000, %f400, %p34;
	mul.f32 	%f96, %f476, %f478;
	setp.eq.f32 	%p35, %f96, 0f00000000;
	mov.f32 	%f452, 0f00000000;
	mov.f32 	%f453, %f452;
	@%p35 bra 	$L__BB0_39;
	neg.f32 	%f401, %f96;
	fma.rn.f32 	%f402, %f476, %f478, %f401;
	mul.f32 	%f403, %f476, %f479;
	fma.rn.f32 	%f404, %f477, %f478, %f403;
	add.f32 	%f405, %f402, %f404;
	add.f32 	%f452, %f96, %f405;
	sub.f32 	%f406, %f96, %f452;
	add.f32 	%f453, %f405, %f406;
$L__BB0_39:
	add.f32 	%f103, %f452, %f452;
	setp.eq.f32 	%p36, %f103, 0f00000000;
	mov.f32 	%f454, 0f00000000;
	mov.f32 	%f455, %f454;
	@%p36 bra 	$L__BB0_41;
	neg.f32 	%f409, %f103;
	fma.rn.f32 	%f410, %f452, 0f40000000, %f409;
	fma.rn.f32 	%f411, %f453, 0f40000000, %f410;
	add.f32 	%f454, %f103, %f411;
	sub.f32 	%f412, %f103, %f454;
	add.f32 	%f455, %f411, %f412;
$L__BB0_41:
	add.f32 	%f413, %f28, %f454;
	sub.f32 	%f414, %f454, %f413;
	add.f32 	%f415, %f28, %f414;
	add.f32 	%f416, %f413, %f414;
	sub.f32 	%f417, %f454, %f416;
	add.f32 	%f418, %f415, %f417;
	add.f32 	%f419, %f455, %f418;
	add.f32 	%f420, %f29, %f419;
	setp.eq.f32 	%p37, %f420, 0f00000000;
	add.f32 	%f421, %f413, %f420;
	sub.f32 	%f422, %f413, %f421;
	add.f32 	%f423, %f420, %f422;
	selp.f32 	%f478, %f413, %f421, %p37;
	selp.f32 	%f479, 0f00000000, %f423, %p37;
	add.s32 	%r26, %r26, 1;
	setp.ne.s32 	%p38, %r26, %r16;
	mov.f32 	%f461, %f71;
	mov.f32 	%f460, %f72;
	mov.f32 	%f477, %f95;
	mov.f32 	%f476, %f94;
	mov.u32 	%r29, %r16;
	@%p38 bra 	$L__BB0_20;
$L__BB0_42:
	cvt.f64.f32 	%fd25, %f461;
	cvt.f64.f32 	%fd24, %f460;
	cvt.f64.f32 	%fd27, %f463;
	cvt.f64.f32 	%fd26, %f462;
$L__BB0_43:
	ld.param.u64 	%rd21, [compute_param_2];
	ld.param.u64 	%rd20, [compute_param_1];
	ld.param.u64 	%rd19, [compute_param_0];
	mad.lo.s32 	%r10, %r14, %r3, %r2;
	cvta.to.global.u64 	%rd6, %rd19;
	mul.wide.s32 	%rd7, %r10, 4;
	add.s64 	%rd8, %rd6, %rd7;
	st.global.u32 	[%rd8], %r29;
	cvt.f64.f32 	%fd16, %f476;
	cvt.f64.f32 	%fd17, %f477;
	add.f64 	%fd18, %fd16, %fd17;
	cvta.to.global.u64 	%rd9, %rd20;
	mul.wide.s32 	%rd10, %r10, 8;
	add.s64 	%rd11, %rd9, %rd10;
	st.global.f64 	[%rd11], %fd18;
	cvt.f64.f32 	%fd19, %f478;
	cvt.f64.f32 	%fd20, %f479;
	add.f64 	%fd21, %fd19, %fd20;
	cvta.to.global.u64 	%rd12, %rd21;
	add.s64 	%rd13, %rd12, %rd10;
	st.global.f64 	[%rd13], %fd21;
	setp.ne.s32 	%p39, %r11, 2;
	@%p39 bra 	$L__BB0_45;
	ld.param.u64 	%rd22, [compute_param_4];
	add.f64 	%fd22, %fd24, %fd25;
	cvta.to.global.u64 	%rd14, %rd4;
	add.s64 	%rd16, %rd14, %rd10;
	st.global.f64 	[%rd16], %fd22;
	add.f64 	%fd23, %fd26, %fd27;
	cvta.to.global.u64 	%rd17, %rd22;
	add.s64 	%rd18, %rd17, %rd10;
	st.global.f64 	[%rd18], %fd23;
$L__BB0_45:
	ret;

}


// ===== COMPILED SASS (sm_100) =====

	.target	sm_100

	.elftype	@"ET_EXEC"


//--------------------- .note.nv.tkinfo           --------------------------
	.section	.note.nv.tkinfo,"",@"SHT_NOTE"
	.sectionflags	@"SHF_NOTE_NV_TKINFO"
	.tkinfo
        /*0018*/ 	.word	0x00000002
        /*0030*/ 	.string	""
        /*0030*/ 	.string	"ptxas"
        /*0030*/ 	.string	"Cuda compilation tools, release 13.0, V13.0.88"
        /*0030*/ 	.string	"Build cuda_13.0.r13.0/compiler.36424714_0"
        /*0030*/ 	.string	"-arch sm_100 -m 64 "



//--------------------- .note.nv.cuinfo           --------------------------
	.section	.note.nv.cuinfo,"",@"SHT_NOTE"
	.sectionflags	@"SHF_NOTE_NV_CUINFO"
        /*0018*/ 	.short	0x0002
        /*001a*/ 	.short	0x0064
        /*001c*/ 	.short	0x0082
	.zero		2


//--------------------- .nv.info                  --------------------------
	.section	.nv.info,"",@"SHT_CUDA_INFO"
	.align	4


	//----- nvinfo : EIATTR_REGCOUNT
	.align		4
        /*0000*/ 	.byte	0x04, 0x2f
        /*0002*/ 	.short	(.L_1 - .L_0)
	.align		4
.L_0:
        /*0004*/ 	.word	index@(compute)
        /*0008*/ 	.word	0x00000020


	//----- nvinfo : EIATTR_FRAME_SIZE
	.align		4
.L_1:
        /*000c*/ 	.byte	0x04, 0x11
        /*000e*/ 	.short	(.L_3 - .L_2)
	.align		4
.L_2:
        /*0010*/ 	.word	index@(compute)
        /*0014*/ 	.word	0x00000000


	//----- nvinfo : EIATTR_MIN_STACK_SIZE
	.align		4
.L_3:
        /*0018*/ 	.byte	0x04, 0x12
        /*001a*/ 	.short	(.L_5 - .L_4)
	.align		4
.L_4:
        /*001c*/ 	.word	index@(compute)
        /*0020*/ 	.word	0x00000000
.L_5:


//--------------------- .nv.compat                --------------------------
	.section	.nv.compat,"",@"SHT_CUDA_COMPAT_INFO"
	.align	4
        /*0000*/ 	.byte	0x02, 0x09, 0x00, 0x00, 0x02, 0x02, 0x01, 0x00, 0x02, 0x05, 0x05, 0x00, 0x03, 0x07, 0x01, 0x01
        /*0010*/ 	.byte	0x02, 0x03, 0x00, 0x00, 0x02, 0x06, 0x01, 0x00, 0x04, 0x0b, 0x08, 0x00, 0x01, 0x00, 0x00, 0x00
        /*0020*/ 	.byte	0x00, 0x00, 0x00, 0x00


//--------------------- .nv.info.compute          --------------------------
	.section	.nv.info.compute,"",@"SHT_CUDA_INFO"
	.sectionflags	@""
	.align	4


	//----- nvinfo : EIATTR_CUDA_API_VERSION
	.align		4
        /*0000*/ 	.byte	0x04, 0x37
        /*0002*/ 	.short	(.L_7 - .L_6)
.L_6:
        /*0004*/ 	.word	0x00000082


	//----- nvinfo : EIATTR_KPARAM_INFO
	.align		4
.L_7:
        /*0008*/ 	.byte	0x04, 0x17
        /*000a*/ 	.short	(.L_9 - .L_8)
.L_8:
        /*000c*/ 	.word	0x00000000
        /*0010*/ 	.short	0x000e
        /*0012*/ 	.short	0x0078
        /*0014*/ 	.byte	0x00, 0xf0, 0x21, 0x00


	//----- nvinfo : EIATTR_KPARAM_INFO
	.align		4
.L_9:
        /*0018*/ 	.byte	0x04, 0x17
        /*001a*/ 	.short	(.L_11 - .L_10)
.L_10:
        /*001c*/ 	.word	0x00000000
        /*0020*/ 	.short	0x000d
        /*0022*/ 	.short	0x0070
        /*0024*/ 	.byte	0x00, 0xf0, 0x11, 0x00


	//----- nvinfo : EIATTR_KPARAM_INFO
	.align		4
.L_11:
        /*0028*/ 	.byte	0x04, 0x17
        /*002a*/ 	.short	(.L_13 - .L_12)
.L_12:
        /*002c*/ 	.word	0x00000000
        /*0030*/ 	.short	0x000c
        /*0032*/ 	.short	0x0068
        /*0034*/ 	.byte	0x00, 0xf0, 0x21, 0x00


	//----- nvinfo : EIATTR_KPARAM_INFO
	.align		4
.L_13:
        /*0038*/ 	.byte	0x04, 0x17
        /*003a*/ 	.short	(.L_15 - .L_14)
.L_14:
        /*003c*/ 	.word	0x00000000
        /*0040*/ 	.short	0x000b
        /*0042*/ 	.short	0x0060
        /*0044*/ 	.byte	0x00, 0xf0, 0x21, 0x00


	//----- nvinfo : EIATTR_KPARAM_INFO
	.align		4
.L_15:
        /*0048*/ 	.byte	0x04, 0x17
        /*004a*/ 	.short	(.L_17 - .L_16)
.L_16:
        /*004c*/ 	.word	0x00000000
        /*0050*/ 	.short	0x000a
        /*0052*/ 	.short	0x0058
        /*0054*/ 	.byte	0x00, 0xf0, 0x21, 0x00


	//----- nvinfo : EIATTR_KPARAM_INFO
	.align		4
.L_17:
        /*0058*/ 	.byte	0x04, 0x17
        /*005a*/ 	.short	(.L_19 - .L_18)
.L_18:
        /*005c*/ 	.word	0x00000000
        /*0060*/ 	.short	0x0009
        /*0062*/ 	.short	0x0050
        /*0064*/ 	.byte	0x00, 0xf0, 0x21, 0x00


	//----- nvinfo : EIATTR_KPARAM_INFO
	.align		4
.L_19:
        /*0068*/ 	.byte	0x04, 0x17
        /*006a*/ 	.short	(.L_21 - .L_20)
.L_20:
        /*006c*/ 	.word	0x00000000
        /*0070*/ 	.short	0x0008
        /*0072*/ 	.short	0x0048
        /*0074*/ 	.byte	0x00, 0xf0, 0x21, 0x00


	//----- nvinfo : EIATTR_KPARAM_INFO
	.align		4
.L_21:
        /*0078*/ 	.byte	0x04, 0x17
        /*007a*/ 	.short	(.L_23 - .L_22)
.L_22:
        /*007c*/ 	.word	0x00000000
        /*0080*/ 	.short	0x0007
        /*0082*/ 	.short	0x0040
        /*0084*/ 	.byte	0x00, 0xf0, 0x21, 0x00


	//----- nvinfo : EIATTR_KPARAM_INFO
	.align		4
.L_23:
        /*0088*/ 	.byte	0x04, 0x17
        /*008a*/ 	.short	(.L_25 - .L_24)
.L_24:
        /*008c*/ 	.word	0x00000000
        /*0090*/ 	.short	0x0006
        /*0092*/ 	.short	0x0030
        /*0094*/ 	.byte	0x00, 0xf0, 0x41, 0x00


	//----- nvinfo : EIATTR_KPARAM_INFO
	.align		4
.L_25:
        /*0098*/ 	.byte	0x04, 0x17
        /*009a*/ 	.short	(.L_27 - .L_26)
.L_26:
        /*009c*/ 	.word	0x00000000
        /*00a0*/ 	.short	0x0005
        /*00a2*/ 	.short	0x0028
        /*00a4*/ 	.byte	0x00, 0xf0, 0x11, 0x00


	//----- nvinfo : EIATTR_KPARAM_INFO
	.align		4
.L_27:
        /*00a8*/ 	.byte	0x04, 0x17
        /*00aa*/ 	.short	(.L_29 - .L_28)
.L_28:
        /*00ac*/ 	.word	0x00000000
        /*00b0*/ 	.short	0x0004
        /*00b2*/ 	.short	0x0020
        /*00b4*/ 	.byte	0x00, 0xf5, 0x21, 0x00


	//----- nvinfo : EIATTR_KPARAM_INFO
	.align		4
.L_29:
        /*00b8*/ 	.byte	0x04, 0x17
        /*00ba*/ 	.short	(.L_31 - .L_30)
.L_30:
        /*00bc*/ 	.word	0x00000000
        /*00c0*/ 	.short	0x0003
        /*00c2*/ 	.short	0x0018
        /*00c4*/ 	.byte	0x00, 0xf5, 0x21, 0x00


	//----- nvinfo : EIATTR_KPARAM_INFO
	.align		4
.L_31:
        /*00c8*/ 	.byte	0x04, 0x17
        /*00ca*/ 	.short	(.L_33 - .L_32)
.L_32:
        /*00cc*/ 	.word	0x00000000
        /*00d0*/ 	.short	0x0002
        /*00d2*/ 	.short	0x0010
        /*00d4*/ 	.byte	0x00, 0xf5, 0x21, 0x00


	//----- nvinfo : EIATTR_KPARAM_INFO
	.align		4
.L_33:
        /*00d8*/ 	.byte	0x04, 0x17
        /*00da*/ 	.short	(.L_35 - .L_34)
.L_34:
        /*00dc*/ 	.word	0x00000000
        /*00e0*/ 	.short	0x0001
        /*00e2*/ 	.short	0x0008
        /*00e4*/ 	.byte	0x00, 0xf5, 0x21, 0x00


	//----- nvinfo : EIATTR_KPARAM_INFO
	.align		4
.L_35:
        /*00e8*/ 	.byte	0x04, 0x17
        /*00ea*/ 	.short	(.L_37 - .L_36)
.L_36:
        /*00ec*/ 	.word	0x00000000
        /*00f0*/ 	.short	0x0000
        /*00f2*/ 	.short	0x0000
        /*00f4*/ 	.byte	0x00, 0xf5, 0x21, 0x00


	//----- nvinfo : EIATTR_SPARSE_MMA_MASK
	.align		4
.L_37:
        /*00f8*/ 	.byte	0x03, 0x50
        /*00fa*/ 	.short	0x0000


	//----- nvinfo : EIATTR_MAXREG_COUNT
	.align		4
        /*00fc*/ 	.byte	0x03, 0x1b
        /*00fe*/ 	.short	0x00ff


	//----- nvinfo : EIATTR_MERCURY_ISA_VERSION
	.align		4
        /*0100*/ 	.byte	0x03, 0x5f
        /*0102*/ 	.short	0x0101


	//----- nvinfo : EIATTR_VRC_CTA_INIT_COUNT
	.align		4
        /*0104*/ 	.byte	0x02, 0x4a
	.zero		1
	.zero		1


	//----- nvinfo : EIATTR_EXIT_INSTR_OFFSETS
	.align		4
        /*0108*/ 	.byte	0x04, 0x1c
        /*010a*/ 	.short	(.L_39 - .L_38)


	//   ....[0]....
.L_38:
        /*010c*/ 	.word	0x00000070


	//   ....[1]....
        /*0110*/ 	.word	0x000000e0


	//   ....[2]....
        /*0114*/ 	.word	0x00001b30


	//   ....[3]....
        /*0118*/ 	.word	0x00001bc0


	//----- nvinfo : EIATTR_CRS_STACK_SIZE
	.align		4
.L_39:
        /*011c*/ 	.byte	0x04, 0x1e
        /*011e*/ 	.short	(.L_41 - .L_40)
.L_40:
        /*0120*/ 	.word	0x00000000


	//----- nvinfo : EIATTR_CBANK_PARAM_SIZE
	.align		4
.L_41:
        /*0124*/ 	.byte	0x03, 0x19
        /*0126*/ 	.short	0x0080


	//----- nvinfo : EIATTR_PARAM_CBANK
	.align		4
        /*0128*/ 	.byte	0x04, 0x0a
        /*012a*/ 	.short	(.L_43 - .L_42)
	.align		4
.L_42:
        /*012c*/ 	.word	index@(.nv.constant0.compute)
        /*0130*/ 	.short	0x0380
        /*0132*/ 	.short	0x0080


	//----- nvinfo : EIATTR_SW_WAR
	.align		4
.L_43:
        /*0134*/ 	.byte	0x04, 0x36
        /*0136*/ 	.short	(.L_45 - .L_44)
.L_44:
        /*0138*/ 	.word	0x00000008
.L_45:


//--------------------- .nv.callgraph             --------------------------
	.section	.nv.callgraph,"",@"SHT_CUDA_CALLGRAPH"
	.align	4
	.sectionentsize	8
	.align		4
        /*0000*/ 	.word	0x00000000
	.align		4
        /*0004*/ 	.word	0xffffffff
	.align		4
        /*0008*/ 	.word	0x00000000
	.align		4
        /*000c*/ 	.word	0xfffffffe
	.align		4
        /*0010*/ 	.word	0x00000000
	.align		4
        /*0014*/ 	.word	0xfffffffd
	.align		4
        /*0018*/ 	.word	0x00000000
	.align		4
        /*001c*/ 	.word	0xfffffffc


//--------------------- .text.compute             --------------------------
	.section	.text.compute,"ax",@progbits
	.align	128
        .global         compute
        .type           compute,@function
        .size           compute,(.L_x_8 - compute)
        .other          compute,@"STO_CUDA_ENTRY STV_DEFAULT"
compute:
.text.compute:
[----:B------:R-:W-:Y:S01]  /*0000*/  LDC R1, c[0x0][0x37c] ;  /* 0x0000df00ff017b82 */ /* 0x000fe20000000800 */
[----:B------:R-:W0:Y:S07]  /*0010*/  S2R R3, SR_TID.X ;  /* 0x0000000000037919 */ /* 0x000e2e0000002100 */
[----:B------:R-:W0:Y:S01]  /*0020*/  S2UR UR4, SR_CTAID.X ;  /* 0x00000000000479c3 */ /* 0x000e220000002500 */
[----:B------:R-:W1:Y:S07]  /*0030*/  LDCU UR5, c[0x0][0x3b8] ;  /* 0x00007700ff0577ac */ /* 0x000e6e0008000800 */
[----:B------:R-:W0:Y:S02]  /*0040*/  LDC R16, c[0x0][0x360] ;  /* 0x0000d800ff107b82 */ /* 0x000e240000000800 */
[----:B0-----:R-:W-:-:S05]  /*0050*/  IMAD R16, R16, UR4, R3 ;  /* 0x0000000410107c24 */ /* 0x001fca000f8e0203 */
[----:B-1----:R-:W-:-:S13]  /*0060*/  ISETP.GE.U32.AND P0, PT, R16, UR5, PT ;  /* 0x0000000510007c0c */ /* 0x002fda000bf06070 */
[----:B------:R-:W-:Y:S05]  /*0070*/  @P0 EXIT ;  /* 0x000000000000094d */ /* 0x000fea0003800000 */
[----:B------:R-:W0:Y:S01]  /*0080*/  S2R R0, SR_TID.Y ;  /* 0x0000000000007919 */ /* 0x000e220000002200 */
[----:B------:R-:W0:Y:S01]  /*0090*/  S2UR UR4, SR_CTAID.Y ;  /* 0x00000000000479c3 */ /* 0x000e220000002600 */
[----:B------:R-:W1:Y:S07]  /*00a0*/  LDCU UR5, c[0x0][0x3bc] ;  /* 0x00007780ff0577ac */ /* 0x000e6e0008000800 */
[----:B------:R-:W0:Y:S02]  /*00b0*/  LDC R15, c[0x0][0x364] ;  /* 0x0000d900ff0f7b82 */ /* 0x000e240000000800 */
[----:B0-----:R-:W-:-:S05]  /*00c0*/  IMAD R15, R15, UR4, R0 ;  /* 0x000000040f0f7c24 */ /* 0x001fca000f8e0200 */
[----:B-1----:R-:W-:-:S13]  /*00d0*/  ISETP.GE.U32.AND P0, PT, R15, UR5, PT ;  /* 0x000000050f007c0c */ /* 0x002fda000bf06070 */
[----:B------:R-:W-:Y:S05]  /*00e0*/  @P0 EXIT ;  /* 0x000000000000094d */ /* 0x000fea0003800000 */
[----:B------:R-:W0:Y:S01]  /*00f0*/  LDCU UR4, c[0x0][0x3e0] ;  /* 0x00007c00ff0477ac */ /* 0x000e220008000800 */
[----:B------:R-:W-:Y:S01]  /*0100*/  I2FP.F32.U32 R0, R16 ;  /* 0x0000001000007245 */ /* 0x000fe20000201000 */
[----:B------:R-:W-:Y:S01]  /*0110*/  HFMA2 R2, -RZ, RZ, 0, 0 ;  /* 0x00000000ff027431 */ /* 0x000fe200000001ff */
[----:B------:R-:W-:Y:S01]  /*0120*/  I2FP.F32.U32 R6, R15 ;  /* 0x0000000f00067245 */ /* 0x000fe20000201000 */
[----:B------:R-:W1:Y:S01]  /*0130*/  LDCU UR5, c[0x0][0x3e8] ;  /* 0x00007d00ff0577ac */ /* 0x000e620008000800 */
[----:B------:R-:W-:Y:S01]  /*0140*/  MOV R8, RZ ;  /* 0x000000ff00087202 */ /* 0x000fe20000000f00 */
[----:B------:R-:W-:Y:S01]  /*0150*/  HFMA2 R14, -RZ, RZ, 0, 0 ;  /* 0x00000000ff0e7431 */ /* 0x000fe200000001ff */
[----:B------:R-:W2:Y:S01]  /*0160*/  LDCU.64 UR6, c[0x0][0x3c0] ;  /* 0x00007800ff0677ac */ /* 0x000ea20008000a00 */
[----:B------:R-:W3:Y:S01]  /*0170*/  LDCU.64 UR8, c[0x0][0x3c8] ;  /* 0x00007900ff0877ac */ /* 0x000ee20008000a00 */
[----:B0-----:R-:W-:Y:S01]  /*0180*/  FMUL R3, R0, UR4 ;  /* 0x0000000400037c20 */ /* 0x001fe20008400000 */
[----:B-1----:R-:W-:-:S04]  /*0190*/  FMUL R7, R6, UR5 ;  /* 0x0000000506077c20 */ /* 0x002fc80008400000 */
[----:B------:R-:W-:Y:S02]  /*01a0*/  FSETP.NEU.AND P0, PT, R3, RZ, PT ;  /* 0x000000ff0300720b */ /* 0x000fe40003f0d000 */
[----:B------:R-:W-:-:S11]  /*01b0*/  FSETP.NEU.AND P1, PT, R7, RZ, PT ;  /* 0x000000ff0700720b */ /* 0x000fd60003f2d000 */
[----:B------:R-:W0:Y:S01]  /*01c0*/  @P0 LDC R4, c[0x0][0x3e4] ;  /* 0x0000f900ff040b82 */ /* 0x000e220000000800 */
[----:B------:R-:W-:Y:S01]  /*01d0*/  @P0 FFMA R5, R0, UR4, -R3 ;  /* 0x0000000400050c23 */ /* 0x000fe20008000803 */
[----:B------:R-:W-:Y:S01]  /*01e0*/  @P1 FFMA R9, R6, UR5, -R7 ;  /* 0x0000000506091c23 */ /* 0x000fe20008000807 */
[----:B------:R-:W1:Y:S05]  /*01f0*/  LDCU.64 UR4, c[0x0][0x358] ;  /* 0x00006b00ff0477ac */ /* 0x000e6a0008000a00 */
[----:B------:R-:W4:Y:S01]  /*0200*/  @P1 LDC R10, c[0x0][0x3ec] ;  /* 0x0000fb00ff0a1b82 */ /* 0x000f220000000800 */
[----:B0-----:R-:W-:Y:S01]  /*0210*/  @P0 FFMA R4, R0, R4, R5 ;  /* 0x0000000400040223 */ /* 0x001fe20000000005 */
[----:B------:R-:W-:-:S03]  /*0220*/  HFMA2 R0, -RZ, RZ, 0, 0 ;  /* 0x00000000ff007431 */ /* 0x000fc600000001ff */
[----:B------:R-:W-:Y:S01]  /*0230*/  @P0 FADD R2, R3, R4 ;  /* 0x0000000403020221 */ /* 0x000fe20000000000 */
[----:B----4-:R-:W-:-:S03]  /*0240*/  @P1 FFMA R10, R6, R10, R9 ;  /* 0x0000000a060a1223 */ /* 0x010fc60000000009 */
[----:B--2---:R-:W-:Y:S01]  /*0250*/  FADD R27, R2, UR6 ;  /* 0x00000006021b7e21 */ /* 0x004fe20008000000 */
[----:B------:R-:W-:Y:S01]  /*0260*/  @P0 FADD R3, R3, -R2 ;  /* 0x8000000203030221 */ /* 0x000fe20000000000 */
[----:B------:R-:W-:Y:S02]  /*0270*/  @P1 FADD R8, R7, R10 ;  /* 0x0000000a07081221 */ /* 0x000fe40000000000 */
[C---:B------:R-:W-:Y:S01]  /*0280*/  FADD R5, -R27.reuse, UR6 ;  /* 0x000000061b057e21 */ /* 0x040fe20008000100 */
[----:B------:R-:W-:Y:S01]  /*0290*/  @P0 FADD R0, R4, R3 ;  /* 0x0000000304000221 */ /* 0x000fe20000000000 */
[----:B------:R-:W-:Y:S01]  /*02a0*/  MOV R4, RZ ;  /* 0x000000ff00047202 */ /* 0x000fe20000000f00 */
[----:B---3--:R-:W-:Y:S01]  /*02b0*/  FADD R25, R8, UR8 ;  /* 0x0000000808197e21 */ /* 0x008fe20008000000 */
[----:B------:R-:W-:Y:S01]  /*02c0*/  FADD R6, R27, R5 ;  /* 0x000000051b067221 */ /* 0x000fe20000000000 */
[----:B------:R-:W-:Y:S01]  /*02d0*/  FADD R2, R5, R2 ;  /* 0x0000000205027221 */ /* 0x000fe20000000000 */
[--C-:B------:R-:W-:Y:S01]  /*02e0*/  @P1 FADD R7, R7, -R8.reuse ;  /* 0x8000000807071221 */ /* 0x100fe20000000000 */
[C---:B------:R-:W-:Y:S01]  /*02f0*/  FADD R9, -R25.reuse, UR8 ;  /* 0x0000000819097e21 */ /* 0x040fe20008000100 */
[----:B------:R-:W-:Y:S01]  /*0300*/  FADD R5, -R6, UR6 ;  /* 0x0000000606057e21 */ /* 0x000fe20008000100 */
[----:B------:R-:W0:Y:S01]  /*0310*/  LDCU UR6, c[0x0][0x3f0] ;  /* 0x00007e00ff0677ac */ /* 0x000e220008000800 */
[----:B------:R-:W-:Y:S01]  /*0320*/  @P1 FADD R4, R10, R7 ;  /* 0x000000070a041221 */ /* 0x000fe20000000000 */
[----:B------:R-:W-:Y:S01]  /*0330*/  FADD R11, R25, R9 ;  /* 0x00000009190b7221 */ /* 0x000fe20000000000 */
[----:B------:R-:W-:Y:S01]  /*0340*/  FADD R9, R9, R8 ;  /* 0x0000000809097221 */ /* 0x000fe20000000000 */
[----:B------:R-:W-:-:S02]  /*0350*/  FADD R2, R2, R5 ;  /* 0x0000000502027221 */ /* 0x000fc40000000000 */
[----:B------:R-:W-:Y:S02]  /*0360*/  FADD R6, -R11, UR8 ;  /* 0x000000080b067e21 */ /* 0x000fe40008000100 */
[----:B------:R-:W-:Y:S02]  /*0370*/  FADD R3, R2, UR7 ;  /* 0x0000000702037e21 */ /* 0x000fe40008000000 */
[----:B------:R-:W-:Y:S01]  /*0380*/  FADD R6, R9, R6 ;  /* 0x0000000609067221 */ /* 0x000fe20000000000 */
[----:B------:R-:W-:Y:S01]  /*0390*/  CS2R R8, SRZ ;  /* 0x0000000000087805 */ /* 0x000fe2000001ff00 */
[----:B------:R-:W-:Y:S02]  /*03a0*/  FADD R0, R3, R0 ;  /* 0x0000000003007221 */ /* 0x000fe40000000000 */
[----:B------:R-:W-:Y:S02]  /*03b0*/  FADD R5, R6, UR9 ;  /* 0x0000000906057e21 */ /* 0x000fe40008000000 */
[----:B------:R-:W-:Y:S01]  /*03c0*/  FADD R2, R27, R0 ;  /* 0x000000001b027221 */ /* 0x000fe20000000000 */
[----:B------:R-:W-:Y:S01]  /*03d0*/  FSETP.NEU.AND P0, PT, R0, RZ, PT ;  /* 0x000000ff0000720b */ /* 0x000fe20003f0d000 */
[----:B------:R-:W-:Y:S01]  /*03e0*/  FADD R4, R5, R4 ;  /* 0x0000000405047221 */ /* 0x000fe20000000000 */
[----:B0-----:R-:W-:Y:S01]  /*03f0*/  UISETP.GE.AND UP0, UPT, UR6, 0x1, UPT ;  /* 0x000000010600788c */ /* 0x001fe2000bf06270 */
[C---:B------:R-:W-:Y:S01]  /*0400*/  FADD R3, R27.reuse, -R2 ;  /* 0x800000021b037221 */ /* 0x040fe20000000000 */
[----:B------:R-:W-:Y:S01]  /*0410*/  FSEL R27, R27, R2, !P0 ;  /* 0x000000021b1b7208 */ /* 0x000fe20004000000 */
[----:B------:R-:W-:Y:S01]  /*0420*/  FADD R6, R25, R4 ;  /* 0x0000000419067221 */ /* 0x000fe20000000000 */
[----:B------:R-:W-:Y:S01]  /*0430*/  FSETP.NEU.AND P1, PT, R4, RZ, PT ;  /* 0x000000ff0400720b */ /* 0x000fe20003f2d000 */
[----:B------:R-:W-:Y:S01]  /*0440*/  FADD R0, R0, R3 ;  /* 0x0000000300007221 */ /* 0x000fe20000000000 */
[----:B------:R-:W-:-:S02]  /*0450*/  HFMA2 R3, -RZ, RZ, 1.984375, 0 ;  /* 0x3ff00000ff037431 */ /* 0x000fc400000001ff */
[C---:B------:R-:W-:Y:S01]  /*0460*/  FADD R5, R25.reuse, -R6 ;  /* 0x8000000619057221 */ /* 0x040fe20000000000 */
[----:B------:R-:W-:Y:S02]  /*0470*/  FSEL R25, R25, R6, !P1 ;  /* 0x0000000619197208 */ /* 0x000fe40004800000 */
[----:B------:R-:W-:Y:S02]  /*0480*/  CS2R R6, SRZ ;  /* 0x0000000000067805 */ /* 0x000fe4000001ff00 */
[----:B------:R-:W-:Y:S01]  /*0490*/  FSEL R12, R0, RZ, P0 ;  /* 0x000000ff000c7208 */ /* 0x000fe20000000000 */
[----:B------:R-:W-:Y:S01]  /*04a0*/  FADD R10, R4, R5 ;  /* 0x00000005040a7221 */ /* 0x000fe20000000000 */
[----:B------:R-:W-:Y:S02]  /*04b0*/  MOV R2, 0x0 ;  /* 0x0000000000027802 */ /* 0x000fe40000000f00 */
[----:B------:R-:W-:Y:S02]  /*04c0*/  CS2R R4, SRZ ;  /* 0x0000000000047805 */ /* 0x000fe4000001ff00 */
[----:B------:R-:W-:Y:S01]  /*04d0*/  FSEL R0, R10, RZ, P1 ;  /* 0x000000ff0a007208 */ /* 0x000fe20000800000 */
[----:B-1----:R-:W-:Y:S06]  /*04e0*/  BRA.U !UP0, `(.L_x_0) ;  /* 0x0000001508447547 */ /* 0x002fec000b800000 */
[----:B------:R-:W0:Y:S01]  /*04f0*/  LDC R6, c[0x0][0x3a8] ;  /* 0x0000ea00ff067b82 */ /* 0x000e220000000800 */
[----:B------:R-:W1:Y:S01]  /*0500*/  LDCU.64 UR6, c[0x0][0x3f8] ;  /* 0x00007f00ff0677ac */ /* 0x000e620008000a00 */
[----:B------:R-:W-:Y:S01]  /*0510*/  BSSY.RECONVERGENT B0, `(.L_x_0) ;  /* 0x000014e000007945 */ /* 0x000fe20003800200 */
[----:B------:R-:W2:Y:S01]  /*0520*/  LDCU.128 UR8, c[0x0][0x3d0] ;  /* 0x00007a00ff0877ac */ /* 0x000ea20008000c00 */
[----:B-1----:R-:W1:Y:S01]  /*0530*/  F2F.F32.F64 R10, UR6 ;  /* 0x00000006000a7d10 */ /* 0x002e620008301000 */
[C---:B0-----:R-:W-:Y:S02]  /*0540*/  ISETP.NE.AND P1, PT, R6.reuse, 0x2, PT ;  /* 0x000000020600780c */ /* 0x041fe40003f25270 */
[----:B------:R-:W-:-:S04]  /*0550*/  ISETP.NE.AND P0, PT, R6, 0x3, PT ;  /* 0x000000030600780c */ /* 0x000fc80003f05270 */
[----:B--2---:R-:W-:Y:S02]  /*0560*/  FSEL R11, R27, UR8, P0 ;  /* 0x000000081b0b7c08 */ /* 0x004fe40008000000 */
[----:B------:R-:W-:Y:S02]  /*0570*/  FSEL R13, R12, UR9, P0 ;  /* 0x000000090c0d7c08 */ /* 0x000fe40008000000 */
[----:B------:R-:W-:Y:S02]  /*0580*/  FSEL R17, R25, UR10, P0 ;  /* 0x0000000a19117c08 */ /* 0x000fe40008000000 */
[----:B------:R-:W-:Y:S01]  /*0590*/  FSEL R18, R0, UR11, P0 ;  /* 0x0000000b00127c08 */ /* 0x000fe20008000000 */
[----:B-1----:R-:W-:Y:S06]  /*05a0*/  @!P1 BRA `(.L_x_1) ;  /* 0x0000000400b09947 */ /* 0x002fec0003800000 */
[----:B------:R-:W-:Y:S01]  /*05b0*/  HFMA2 R14, -RZ, RZ, 0, 0 ;  /* 0x00000000ff0e7431 */ /* 0x000fe200000001ff */
[----:B------:R-:W0:Y:S01]  /*05c0*/  LDCU UR6, c[0x0][0x3f0] ;  /* 0x00007e00ff0677ac */ /* 0x000e220008000800 */
[----:B------:R-:W1:Y:S05]  /*05d0*/  LDCU UR7, c[0x0][0x3f0] ;  /* 0x00007e00ff0777ac */ /* 0x000e6a0008000800 */
.L_x_3:
[----:B------:R-:W-:Y:S01]  /*05e0*/  FMUL R8, R27, R27 ;  /* 0x0000001b1b087220 */ /* 0x000fe20000400000 */
[----:B------:R-:W-:-:S04]  /*05f0*/  FMUL R6, R25, R25 ;  /* 0x0000001919067220 */ /* 0x000fc80000400000 */
[----:B------:R-:W-:Y:S02]  /*0600*/  FSETP.NEU.AND P0, PT, R8, RZ, PT ;  /* 0x000000ff0800720b */ /* 0x000fe40003f0d000 */
[----:B------:R-:W-:-:S11]  /*0610*/  FSETP.NEU.AND P1, PT, R6, RZ, PT ;  /* 0x000000ff0600720b */ /* 0x000fd60003f2d000 */
[C---:B------:R-:W-:Y:S01]  /*0620*/  @P0 FMUL R9, R27.reuse, R12 ;  /* 0x0000000c1b090220 */ /* 0x040fe20000400000 */
[----:B------:R-:W-:Y:S01]  /*0630*/  @P0 FFMA R7, R27, R27, -R8 ;  /* 0x0000001b1b070223 */ /* 0x000fe20000000808 */
[----:B------:R-:W-:Y:S02]  /*0640*/  @P1 FMUL R19, R25, R0 ;  /* 0x0000000019131220 */ /* 0x000fe40000400000 */
[----:B------:R-:W-:Y:S01]  /*0650*/  @P0 FFMA R20, R27, R12, R9 ;  /* 0x0000000c1b140223 */ /* 0x000fe20000000009 */
[C---:B------:R-:W-:Y:S01]  /*0660*/  @P1 FFMA R9, R25.reuse, R25, -R6 ;  /* 0x0000001919091223 */ /* 0x040fe20000000806 */
[----:B------:R-:W-:Y:S01]  /*0670*/  @P1 FFMA R22, R25, R0, R19 ;  /* 0x0000000019161223 */ /* 0x000fe20000000013 */
[----:B------:R-:W-:Y:S01]  /*0680*/  MOV R19, RZ ;  /* 0x000000ff00137202 */ /* 0x000fe20000000f00 */
[----:B------:R-:W-:Y:S01]  /*0690*/  @P0 FADD R23, R7, R20 ;  /* 0x0000001407170221 */ /* 0x000fe20000000000 */
[----:B------:R-:W-:Y:S01]  /*06a0*/  CS2R R20, SRZ ;  /* 0x0000000000147805 */ /* 0x000fe2000001ff00 */
[----:B------:R-:W-:-:S02]  /*06b0*/  @P1 FADD R9, R9, R22 ;  /* 0x0000001609091221 */ /* 0x000fc40000000000 */
[----:B------:R-:W-:Y:S02]  /*06c0*/  @P0 FADD R21, R8, R23 ;  /* 0x0000001708150221 */ /* 0x000fe40000000000 */
[----:B------:R-:W-:Y:S02]  /*06d0*/  @P1 FADD R20, R6, R9 ;  /* 0x0000000906141221 */ /* 0x000fe40000000000 */
[--C-:B------:R-:W-:Y:S02]  /*06e0*/  @P0 FADD R8, R8, -R21.reuse ;  /* 0x8000001508080221 */ /* 0x100fe40000000000 */
[--C-:B------:R-:W-:Y:S01]  /*06f0*/  FADD R7, R20, R21.reuse ;  /* 0x0000001514077221 */ /* 0x100fe20000000000 */
[----:B------:R-:W-:Y:S01]  /*0700*/  @P1 FADD R6, R6, -R20 ;  /* 0x8000001406061221 */ /* 0x000fe20000000000 */
[----:B------:R-:W-:Y:S02]  /*0710*/  @P0 FADD R19, R23, R8 ;  /* 0x0000000817130221 */ /* 0x000fe40000000000 */
[----:B------:R-:W-:-:S04]  /*0720*/  FADD R22, -R7, R21 ;  /* 0x0000001507167221 */ /* 0x000fc80000000100 */
[----:B------:R-:W-:Y:S01]  /*0730*/  FADD R8, R7, R22 ;  /* 0x0000001607087221 */ /* 0x000fe20000000000 */
[----:B------:R-:W-:-:S03]  /*0740*/  FADD R22, R22, R20 ;  /* 0x0000001416167221 */ /* 0x000fc60000000000 */
[----:B------:R-:W-:-:S04]  /*0750*/  FADD R23, -R8, R21 ;  /* 0x0000001508177221 */ /* 0x000fc80000000100 */
[----:B------:R-:W-:Y:S01]  /*0760*/  FADD R8, R22, R23 ;  /* 0x0000001716087221 */ /* 0x000fe20000000000 */
[----:B------:R-:W-:Y:S01]  /*0770*/  MOV R22, RZ ;  /* 0x000000ff00167202 */ /* 0x000fe20000000f00 */
[----:B------:R-:W-:Y:S02]  /*0780*/  @P1 FADD R22, R9, R6 ;  /* 0x0000000609161221 */ /* 0x000fe40000000000 */
[----:B------:R-:W-:-:S04]  /*0790*/  FADD R9, R8, R19 ;  /* 0x0000001308097221 */ /* 0x000fc80000000000 */
[----:B------:R-:W-:Y:S01]  /*07a0*/  FADD R6, R9, R22 ;  /* 0x0000001609067221 */ /* 0x000fe20000000000 */
[----:B------:R-:W-:-:S04]  /*07b0*/  CS2R R8, SRZ ;  /* 0x0000000000087805 */ /* 0x000fc8000001ff00 */
[----:B------:R-:W-:-:S13]  /*07c0*/  FSETP.NEU.AND P0, PT, R6, RZ, PT ;  /* 0x000000ff0600720b */ /* 0x000fda0003f0d000 */
[----:B------:R-:W-:-:S05]  /*07d0*/  @P0 FADD R7, R7, R6 ;  /* 0x0000000607070221 */ /* 0x000fca0000000000 */
[----:B------:R-:W-:Y:S02]  /*07e0*/  FSETP.GE.AND P0, PT, R7, R10, PT ;  /* 0x0000000a0700720b */ /* 0x000fe40003f06000 */
[----:B------:R-:W-:-:S11]  /*07f0*/  CS2R R6, SRZ ;  /* 0x0000000000067805 */ /* 0x000fd6000001ff00 */
[----:B------:R-:W-:Y:S05]  /*0800*/  @P0 BRA `(.L_x_2) ;  /* 0x0000001000780947 */ /* 0x000fea0003800000 */
[----:B------:R-:W-:Y:S01]  /*0810*/  FMUL R8, R27, R25 ;  /* 0x000000191b087220 */ /* 0x000fe20000400000 */
[----:B------:R-:W-:Y:S01]  /*0820*/  FADD R6, -R20, R21 ;  /* 0x0000001514067221 */ /* 0x000fe20000000100 */
[----:B------:R-:W-:-:S03]  /*0830*/  IADD3 R14, PT, PT, R14, 0x1, RZ ;  /* 0x000000010e0e7810 */ /* 0x000fc60007ffe0ff */
[----:B------:R-:W-:Y:S01]  /*0840*/  FSETP.NEU.AND P1, PT, R8, RZ, PT ;  /* 0x000000ff0800720b */ /* 0x000fe20003f2d000 */
[----:B------:R-:W-:-:S04]  /*0850*/  FADD R23, -R6, R21 ;  /* 0x0000001506177221 */ /* 0x000fc80000000100 */
[----:B------:R-:W-:-:S08]  /*0860*/  FADD R20, R23, -R20 ;  /* 0x8000001417147221 */ /* 0x000fd00000000000 */
[C---:B------:R-:W-:Y:S01]  /*0870*/  @P1 FMUL R7, R27.reuse, R0 ;  /* 0x000000001b071220 */ /* 0x040fe20000400000 */
[-C--:B------:R-:W-:Y:S01]  /*0880*/  @P1 FFMA R9, R27, R25.reuse, -R8 ;  /* 0x000000191b091223 */ /* 0x080fe20000000808 */
[----:B------:R-:W-:Y:S02]  /*0890*/  FADD R0, R6, R23 ;  /* 0x0000001706007221 */ /* 0x000fe40000000000 */
[----:B------:R-:W-:Y:S01]  /*08a0*/  @P1 FFMA R12, R12, R25, R7 ;  /* 0x000000190c0c1223 */ /* 0x000fe20000000007 */
[----:B------:R-:W-:Y:S01]  /*08b0*/  MOV R7, RZ ;  /* 0x000000ff00077202 */ /* 0x000fe20000000f00 */
[----:B------:R-:W-:Y:S02]  /*08c0*/  FADD R21, -R0, R21 ;  /* 0x0000001500157221 */ /* 0x000fe40000000100 */
[----:B------:R-:W-:Y:S02]  /*08d0*/  @P1 FADD R9, R9, R12 ;  /* 0x0000000c09091221 */ /* 0x000fe40000000000 */
[----:B------:R-:W-:-:S02]  /*08e0*/  FADD R20, R20, R21 ;  /* 0x0000001514147221 */ /* 0x000fc40000000000 */
[----:B------:R-:W-:Y:S02]  /*08f0*/  @P1 FADD R7, R8, R9 ;  /* 0x0000000908071221 */ /* 0x000fe40000000000 */
[----:B------:R-:W-:Y:S01]  /*0900*/  FADD R19, R20, R19 ;  /* 0x0000001314137221 */ /* 0x000fe20000000000 */
[----:B------:R-:W-:Y:S02]  /*0910*/  HFMA2 R20, -RZ, RZ, 0, 0 ;  /* 0x00000000ff147431 */ /* 0x000fe400000001ff */
[--C-:B------:R-:W-:Y:S01]  /*0920*/  FADD R0, R7, R7.reuse ;  /* 0x0000000707007221 */ /* 0x100fe20000000000 */
[----:B------:R-:W-:Y:S01]  /*0930*/  @P1 FADD R8, R8, -R7 ;  /* 0x8000000708081221 */ /* 0x000fe20000000000 */
[----:B------:R-:W-:-:S03]  /*0940*/  FADD R19, R19, -R22 ;  /* 0x8000001613137221 */ /* 0x000fc60000000000 */
[----:B------:R-:W-:Y:S01]  /*0950*/  FSETP.NEU.AND P2, PT, R0, RZ, PT ;  /* 0x000000ff0000720b */ /* 0x000fe20003f4d000 */
[C---:B------:R-:W-:Y:S01]  /*0960*/  FADD R21, R6.reuse, R19 ;  /* 0x0000001306157221 */ /* 0x040fe20000000000 */
[----:B------:R-:W-:Y:S01]  /*0970*/  FSETP.NEU.AND P0, PT, R19, RZ, PT ;  /* 0x000000ff1300720b */ /* 0x000fe20003f0d000 */
[----:B------:R-:W-:Y:S01]  /*0980*/  @P1 FADD R20, R9, R8 ;  /* 0x0000000809141221 */ /* 0x000fe20000000000 */
[----:B------:R-:W-:Y:S02]  /*0990*/  MOV R8, RZ ;  /* 0x000000ff00087202 */ /* 0x000fe40000000f00 */
[C---:B------:R-:W-:Y:S01]  /*09a0*/  FSEL R12, R6.reuse, R21, !P0 ;  /* 0x00000015060c7208 */ /* 0x040fe20004000000 */
[----:B------:R-:W-:-:S04]  /*09b0*/  FADD R6, R6, -R21 ;  /* 0x8000001506067221 */ /* 0x000fc80000000000 */
[----:B------:R-:W-:Y:S02]  /*09c0*/  FADD R6, R19, R6 ;  /* 0x0000000613067221 */ /* 0x000fe40000000000 */
[----:B------:R-:W-:Y:S01]  /*09d0*/  @P2 FFMA R9, R7, 2, -R0 ;  /* 0x4000000007092823 */ /* 0x000fe20000000800 */
[----:B------:R-:W-:Y:S02]  /*09e0*/  FADD R7, R11, R12 ;  /* 0x0000000c0b077221 */ /* 0x000fe40000000000 */
[----:B------:R-:W-:Y:S01]  /*09f0*/  FSEL R6, R6, RZ, P0 ;  /* 0x000000ff06067208 */ /* 0x000fe20000000000 */
[----:B------:R-:W-:Y:S01]  /*0a00*/  @P2 FFMA R9, R20, 2, R9 ;  /* 0x4000000014092823 */ /* 0x000fe20000000009 */
[----:B------:R-:W-:-:S03]  /*0a10*/  FADD R20, R12, -R7 ;  /* 0x800000070c147221 */ /* 0x000fc60000000000 */
[----:B------:R-:W-:Y:S01]  /*0a20*/  @P2 FADD R8, R0, R9 ;  /* 0x0000000900082221 */ /* 0x000fe20000000000 */
[--C-:B------:R-:W-:Y:S01]  /*0a30*/  FADD R23, R7, R20.reuse ;  /* 0x0000001407177221 */ /* 0x100fe20000000000 */
[----:B------:R-:W-:Y:S02]  /*0a40*/  FADD R20, R11, R20 ;  /* 0x000000140b147221 */ /* 0x000fe40000000000 */
[--C-:B------:R-:W-:Y:S01]  /*0a50*/  FADD R25, R17, R8.reuse ;  /* 0x0000000811197221 */ /* 0x100fe20000000000 */
[----:B------:R-:W-:Y:S01]  /*0a60*/  FADD R23, R12, -R23 ;  /* 0x800000170c177221 */ /* 0x000fe20000000000 */
[----:B------:R-:W-:Y:S02]  /*0a70*/  HFMA2 R12, -RZ, RZ, 0, 0 ;  /* 0x00000000ff0c7431 */ /* 0x000fe400000001ff */
[--C-:B------:R-:W-:Y:S01]  /*0a80*/  @P2 FADD R0, R0, -R8.reuse ;  /* 0x8000000800002221 */ /* 0x100fe20000000000 */
[----:B------:R-:W-:Y:S01]  /*0a90*/  FADD R22, -R25, R8 ;  /* 0x0000000819167221 */ /* 0x000fe20000000100 */
[----:B------:R-:W-:-:S03]  /*0aa0*/  FADD R23, R20, R23 ;  /* 0x0000001714177221 */ /* 0x000fc60000000000 */
[--C-:B------:R-:W-:Y:S01]  /*0ab0*/  FADD R19, R25, R22.reuse ;  /* 0x0000001619137221 */ /* 0x100fe20000000000 */
[----:B------:R-:W-:Y:S01]  /*0ac0*/  FADD R22, R17, R22 ;  /* 0x0000001611167221 */ /* 0x000fe20000000000 */
[----:B------:R-:W-:Y:S01]  /*0ad0*/  @P2 FADD R12, R9, R0 ;  /* 0x00000000090c2221 */ /* 0x000fe20000000000 */
[----:B------:R-:W-:Y:S01]  /*0ae0*/  FADD R6, R6, R23 ;  /* 0x0000001706067221 */ /* 0x000fe20000000000 */
[----:B------:R-:W-:Y:S01]  /*0af0*/  FADD R19, -R19, R8 ;  /* 0x0000000813137221 */ /* 0x000fe20000000100 */
[----:B-1----:R-:W-:Y:S02]  /*0b00*/  ISETP.NE.AND P2, PT, R14, UR7, PT ;  /* 0x000000070e007c0c */ /* 0x002fe4000bf45270 */
[----:B------:R-:W-:Y:S01]  /*0b10*/  FADD R6, R13, R6 ;  /* 0x000000060d067221 */ /* 0x000fe20000000000 */
[----:B------:R-:W-:-:S03]  /*0b20*/  FADD R19, R22, R19 ;  /* 0x0000001316137221 */ /* 0x000fc60000000000 */
[----:B------:R-:W-:Y:S01]  /*0b30*/  FADD R0, R7, R6 ;  /* 0x0000000607007221 */ /* 0x000fe20000000000 */
[----:B------:R-:W-:Y:S01]  /*0b40*/  FADD R19, R19, R12 ;  /* 0x0000000c13137221 */ /* 0x000fe20000000000 */
[----:B------:R-:W-:Y:S02]  /*0b50*/  FSETP.NEU.AND P0, PT, R6, RZ, PT ;  /* 0x000000ff0600720b */ /* 0x000fe40003f0d000 */
[C---:B------:R-:W-:Y:S01]  /*0b60*/  FADD R9, R7.reuse, -R0 ;  /* 0x8000000007097221 */ /* 0x040fe20000000000 */
[----:B------:R-:W-:Y:S01]  /*0b70*/  FADD R8, R18, R19 ;  /* 0x0000001312087221 */ /* 0x000fe20000000000 */
[----:B------:R-:W-:Y:S02]  /*0b80*/  FSEL R27, R7, R0, !P0 ;  /* 0x00000000071b7208 */ /* 0x000fe40004000000 */
[----:B------:R-:W-:Y:S01]  /*0b90*/  FADD R9, R6, R9 ;  /* 0x0000000906097221 */ /* 0x000fe20000000000 */
[----:B------:R-:W-:Y:S01]  /*0ba0*/  FADD R12, R25, R8 ;  /* 0x00000008190c7221 */ /* 0x000fe20000000000 */
[----:B------:R-:W-:-:S03]  /*0bb0*/  FSETP.NEU.AND P1, PT, R8, RZ, PT ;  /* 0x000000ff0800720b */ /* 0x000fc60003f2d000 */
[----:B------:R-:W-:Y:S01]  /*0bc0*/  FADD R19, R25, -R12 ;  /* 0x8000000c19137221 */ /* 0x000fe20000000000 */
[----:B------:R-:W-:Y:S02]  /*0bd0*/  FSEL R9, R9, RZ, P0 ;  /* 0x000000ff09097208 */ /* 0x000fe40000000000 */
[----:B------:R-:W-:Y:S01]  /*0be0*/  FSEL R25, R25, R12, !P1 ;  /* 0x0000000c19197208 */ /* 0x000fe20004800000 */
[----:B------:R-:W-:Y:S01]  /*0bf0*/  FADD R19, R8, R19 ;  /* 0x0000001308137221 */ /* 0x000fe20000000000 */
[----:B------:R-:W-:-:S04]  /*0c00*/  MOV R12, R9 ;  /* 0x00000009000c7202 */ /* 0x000fc80000000f00 */
[----:B------:R-:W-:Y:S01]  /*0c10*/  FSEL R0, R19, RZ, P1 ;  /* 0x000000ff13007208 */ /* 0x000fe20000800000 */
[----:B------:R-:W-:Y:S06]  /*0c20*/  @P2 BRA `(.L_x_3) ;  /* 0xfffffff8006c2947 */ /* 0x000fec000383ffff */
[----:B0-----:R-:W-:Y:S02]  /*0c30*/  MOV R14, UR6 ;  /* 0x00000006000e7c02 */ /* 0x001fe40008000f00 */
[----:B------:R-:W-:Y:S02]  /*0c40*/  CS2R R6, SRZ ;  /* 0x0000000000067805 */ /* 0x000fe4000001ff00 */
[----:B------:R-:W-:Y:S01]  /*0c50*/  CS2R R8, SRZ ;  /* 0x0000000000087805 */ /* 0x000fe2000001ff00 */
[----:B------:R-:W-:Y:S06]  /*0c60*/  BRA `(.L_x_2) ;  /* 0x0000000c00607947 */ /* 0x000fec0003800000 */
.L_x_1:
[----:B------:R-:W-:Y:S01]  /*0c70*/  HFMA2 R24, -RZ, RZ, 1.875, 0 ;  /* 0x3f800000ff187431 */ /* 0x000fe200000001ff */
[----:B------:R-:W-:Y:S01]  /*0c80*/  BSSY.RECONVERGENT B1, `(.L_x_4) ;  /* 0x00000d2000017945 */ /* 0x000fe20003800200 */
[----:B------:R-:W-:Y:S01]  /*0c90*/  HFMA2 R14, -RZ, RZ, 0, 0 ;  /* 0x00000000ff0e7431 */ /* 0x000fe200000001ff */
[----:B------:R-:W-:Y:S01]  /*0ca0*/  MOV R20, RZ ;  /* 0x000000ff00147202 */ /* 0x000fe20000000f00 */
[----:B------:R-:W-:Y:S01]  /*0cb0*/  HFMA2 R22, -RZ, RZ, 0, 0 ;  /* 0x00000000ff167431 */ /* 0x000fe200000001ff */
[----:B------:R-:W-:Y:S01]  /*0cc0*/  MOV R6, RZ ;  /* 0x000000ff00067202 */ /* 0x000fe20000000f00 */
[----:B------:R-:W0:Y:S01]  /*0cd0*/  LDCU UR7, c[0x0][0x3f0] ;  /* 0x00007e00ff0777ac */ /* 0x000e220008000800 */
[----:B------:R-:W1:Y:S05]  /*0ce0*/  LDCU UR6, c[0x0][0x3f0] ;  /* 0x00007e00ff0677ac */ /* 0x000e6a0008000800 */
.L_x_6:
[----:B------:R-:W-:Y:S01]  /*0cf0*/  FMUL R4, R27, R27 ;  /* 0x0000001b1b047220 */ /* 0x000fe20000400000 */
[----:B------:R-:W-:-:S04]  /*0d00*/  FMUL R8, R25, R25 ;  /* 0x0000001919087220 */ /* 0x000fc80000400000 */
[----:B------:R-:W-:Y:S02]  /*0d10*/  FSETP.NEU.AND P0, PT, R4, RZ, PT ;  /* 0x000000ff0400720b */ /* 0x000fe40003f0d000 */
[----:B------:R-:W-:-:S11]  /*0d20*/  FSETP.NEU.AND P1, PT, R8, RZ, PT ;  /* 0x000000ff0800720b */ /* 0x000fd60003f2d000 */
[C---:B------:R-:W-:Y:S01]  /*0d30*/  @P0 FMUL R3, R27.reuse, R12 ;  /* 0x0000000c1b030220 */ /* 0x040fe20000400000 */
[----:B------:R-:W-:Y:S01]  /*0d40*/  @P0 FFMA R2, R27, R27, -R4 ;  /* 0x0000001b1b020223 */ /* 0x000fe20000000804 */
[C---:B------:R-:W-:Y:S01]  /*0d50*/  @P1 FMUL R5, R25.reuse, R0 ;  /* 0x0000000019051220 */ /* 0x040fe20000400000 */
[----:B------:R-:W-:Y:S01]  /*0d60*/  @P1 FFMA R9, R25, R25, -R8 ;  /* 0x0000001919091223 */ /* 0x000fe20000000808 */
[----:B------:R-:W-:Y:S02]  /*0d70*/  @P0 FFMA R3, R27, R12, R3 ;  /* 0x0000000c1b030223 */ /* 0x000fe40000000003 */
        /* <DEDUP_REMOVED lines=19> */
[----:B------:R-:W-:-:S05]  /*0eb0*/  FADD R8, R9, R4 ;  /* 0x0000000409087221 */ /* 0x000fca0000000000 */
[----:B------:R-:W-:-:S13]  /*0ec0*/  FSETP.NEU.AND P0, PT, R8, RZ, PT ;  /* 0x000000ff0800720b */ /* 0x000fda0003f0d000 */
[----:B------:R-:W-:-:S05]  /*0ed0*/  @P0 FADD R7, R7, R8 ;  /* 0x0000000807070221 */ /* 0x000fca0000000000 */
[----:B------:R-:W-:-:S13]  /*0ee0*/  FSETP.GE.AND P0, PT, R7, R10, PT ;  /* 0x0000000a0700720b */ /* 0x000fda0003f06000 */
[----:B------:R-:W-:Y:S05]  /*0ef0*/  @P0 BRA `(.L_x_5) ;  /* 0x0000000800a80947 */ /* 0x000fea0003800000 */
[----:B------:R-:W-:Y:S01]  /*0f00*/  FMUL R19, R27, R24 ;  /* 0x000000181b137220 */ /* 0x000fe20000400000 */
[----:B------:R-:W-:Y:S01]  /*0f10*/  MOV R26, RZ ;  /* 0x000000ff001a7202 */ /* 0x000fe20000000f00 */
[----:B------:R-:W-:Y:S01]  /*0f20*/  HFMA2 R23, -RZ, RZ, 0, 0 ;  /* 0x00000000ff177431 */ /* 0x000fe200000001ff */
[----:B------:R-:W-:Y:S02]  /*0f30*/  IADD3 R14, PT, PT, R14, 0x1, RZ ;  /* 0x000000010e0e7810 */ /* 0x000fe40007ffe0ff */
[----:B------:R-:W-:-:S13]  /*0f40*/  FSETP.NEU.AND P0, PT, R19, RZ, PT ;  /* 0x000000ff1300720b */ /* 0x000fda0003f0d000 */
[-C--:B------:R-:W-:Y:S01]  /*0f50*/  @P0 FMUL R7, R12, R24.reuse ;  /* 0x000000180c070220 */ /* 0x080fe20000400000 */
[----:B------:R-:W-:-:S03]  /*0f60*/  @P0 FFMA R8, R27, R24, -R19 ;  /* 0x000000181b080223 */ /* 0x000fc60000000813 */
[----:B------:R-:W-:Y:S01]  /*0f70*/  @P0 FFMA R9, R27, R22, R7 ;  /* 0x000000161b090223 */ /* 0x000fe20000000007 */
[----:B------:R-:W-:-:S03]  /*0f80*/  FMUL R7, R25, R20 ;  /* 0x0000001419077220 */ /* 0x000fc60000400000 */
[----:B------:R-:W-:Y:S02]  /*0f90*/  @P0 FADD R8, R8, R9 ;  /* 0x0000000908080221 */ /* 0x000fe40000000000 */
[----:B------:R-:W-:Y:S02]  /*0fa0*/  FSETP.NEU.AND P1, PT, R7, RZ, PT ;  /* 0x000000ff0700720b */ /* 0x000fe40003f2d000 */
[----:B------:R-:W-:-:S04]  /*0fb0*/  @P0 FADD R26, R19, R8 ;  /* 0x00000008131a0221 */ /* 0x000fc80000000000 */
[----:B------:R-:W-:-:S04]  /*0fc0*/  @P0 FADD R9, R19, -R26 ;  /* 0x8000001a13090221 */ /* 0x000fc80000000000 */
[----:B------:R-:W-:-:S03]  /*0fd0*/  @P0 FADD R23, R8, R9 ;  /* 0x0000000908170221 */ /* 0x000fc60000000000 */
[----:B------:R-:W-:-:S04]  /*0fe0*/  @P1 FMUL R8, R0, R20 ;  /* 0x0000001400081220 */ /* 0x000fc80000400000 */
[C---:B------:R-:W-:Y:S01]  /*0ff0*/  @P1 FFMA R9, R25.reuse, R6, R8 ;  /* 0x0000000619091223 */ /* 0x040fe20000000008 */
[----:B------:R-:W-:-:S04]  /*1000*/  @P1 FFMA R8, R25, R20, -R7 ;  /* 0x0000001419081223 */ /* 0x000fc80000000807 */
[----:B------:R-:W-:Y:S01]  /*1010*/  @P1 FADD R28, R8, R9 ;  /* 0x00000009081c1221 */ /* 0x000fe20000000000 */
[----:B------:R-:W-:-:S03]  /*1020*/  CS2R R8, SRZ ;  /* 0x0000000000087805 */ /* 0x000fc6000001ff00 */
[----:B------:R-:W-:-:S04]  /*1030*/  @P1 FADD R9, R7, R28 ;  /* 0x0000001c07091221 */ /* 0x000fc80000000000 */
[----:B------:R-:W-:-:S04]  /*1040*/  @P1 FADD R7, R7, -R9 ;  /* 0x8000000907071221 */ /* 0x000fc80000000000 */
[----:B------:R-:W-:Y:S01]  /*1050*/  @P1 FADD R8, R28, R7 ;  /* 0x000000071c081221 */ /* 0x000fe20000000000 */
[----:B------:R-:W-:-:S04]  /*1060*/  FADD R7, -R9, R26 ;  /* 0x0000001a09077221 */ /* 0x000fc80000000100 */
[----:B------:R-:W-:-:S04]  /*1070*/  FADD R28, -R7, R26 ;  /* 0x0000001a071c7221 */ /* 0x000fc80000000100 */
[----:B------:R-:W-:Y:S01]  /*1080*/  FADD R19, R28, -R9 ;  /* 0x800000091c137221 */ /* 0x000fe20000000000 */
[----:B------:R-:W-:-:S04]  /*1090*/  FADD R9, R7, R28 ;  /* 0x0000001c07097221 */ /* 0x000fc80000000000 */
[----:B------:R-:W-:Y:S01]  /*10a0*/  FADD R26, -R9, R26 ;  /* 0x0000001a091a7221 */ /* 0x000fe20000000100 */
[----:B------:R-:W-:-:S03]  /*10b0*/  FMUL R9, R27, R20 ;  /* 0x000000141b097220 */ /* 0x000fc60000400000 */
[----:B------:R-:W-:Y:S02]  /*10c0*/  FADD R26, R19, R26 ;  /* 0x0000001a131a7221 */ /* 0x000fe40000000000 */
[----:B------:R-:W-:Y:S02]  /*10d0*/  FSETP.NEU.AND P0, PT, R9, RZ, PT ;  /* 0x000000ff0900720b */ /* 0x000fe40003f0d000 */
[----:B------:R-:W-:-:S11]  /*10e0*/  FADD R23, R26, R23 ;  /* 0x000000171a177221 */ /* 0x000fd60000000000 */
[-C--:B------:R-:W-:Y:S01]  /*10f0*/  @P0 FMUL R28, R12, R20.reuse ;  /* 0x000000140c1c0220 */ /* 0x080fe20000400000 */
[----:B------:R-:W-:-:S03]  /*1100*/  @P0 FFMA R20, R27, R20, -R9 ;  /* 0x000000141b140223 */ /* 0x000fc60000000809 */
[----:B------:R-:W-:Y:S01]  /*1110*/  @P0 FFMA R19, R27, R6, R28 ;  /* 0x000000061b130223 */ /* 0x000fe2000000001c */
[----:B------:R-:W-:Y:S01]  /*1120*/  MOV R28, RZ ;  /* 0x000000ff001c7202 */ /* 0x000fe20000000f00 */
[----:B------:R-:W-:Y:S02]  /*1130*/  HFMA2 R6, -RZ, RZ, 0, 0 ;  /* 0x00000000ff067431 */ /* 0x000fe400000001ff */
[----:B------:R-:W-:-:S04]  /*1140*/  @P0 FADD R20, R20, R19 ;  /* 0x0000001314140221 */ /* 0x000fc80000000000 */
[----:B------:R-:W-:-:S04]  /*1150*/  @P0 FADD R28, R9, R20 ;  /* 0x00000014091c0221 */ /* 0x000fc80000000000 */
[----:B------:R-:W-:-:S04]  /*1160*/  @P0 FADD R9, R9, -R28 ;  /* 0x8000001c09090221 */ /* 0x000fc80000000000 */
[----:B------:R-:W-:Y:S01]  /*1170*/  @P0 FADD R6, R20, R9 ;  /* 0x0000000914060221 */ /* 0x000fe20000000000 */
[----:B------:R-:W-:-:S05]  /*1180*/  FMUL R9, R25, R24 ;  /* 0x0000001819097220 */ /* 0x000fca0000400000 */
[----:B------:R-:W-:-:S13]  /*1190*/  FSETP.NEU.AND P0, PT, R9, RZ, PT ;  /* 0x000000ff0900720b */ /* 0x000fda0003f0d000 */
[-C--:B------:R-:W-:Y:S01]  /*11a0*/  @P0 FMUL R20, R0, R24.reuse ;  /* 0x0000001800140220 */ /* 0x080fe20000400000 */
[----:B------:R-:W-:-:S03]  /*11b0*/  @P0 FFMA R24, R25, R24, -R9 ;  /* 0x0000001819180223 */ /* 0x000fc60000000809 */
[----:B------:R-:W-:Y:S01]  /*11c0*/  @P0 FFMA R19, R25, R22, R20 ;  /* 0x0000001619130223 */ /* 0x000fe20000000014 */
[----:B------:R-:W-:Y:S01]  /*11d0*/  MOV R20, RZ ;  /* 0x000000ff00147202 */ /* 0x000fe20000000f00 */
[----:B------:R-:W-:Y:S02]  /*11e0*/  FADD R22, -R2, R5 ;  /* 0x0000000502167221 */ /* 0x000fe40000000100 */
[----:B------:R-:W-:Y:S01]  /*11f0*/  @P0 FADD R24, R24, R19 ;  /* 0x0000001318180221 */ /* 0x000fe20000000000 */
[----:B------:R-:W-:Y:S02]  /*1200*/  HFMA2 R19, -RZ, RZ, 0, 0 ;  /* 0x00000000ff137431 */ /* 0x000fe400000001ff */
[----:B------:R-:W-:Y:S01]  /*1210*/  FADD R29, -R22, R5 ;  /* 0x00000005161d7221 */ /* 0x000fe20000000100 */
[----:B------:R-:W-:-:S03]  /*1220*/  @P0 FADD R20, R9, R24 ;  /* 0x0000001809140221 */ /* 0x000fc60000000000 */
[----:B------:R-:W-:Y:S01]  /*1230*/  FADD R2, R29, -R2 ;  /* 0x800000021d027221 */ /* 0x000fe20000000000 */
[----:B------:R-:W-:-:S04]  /*1240*/  @P0 FADD R9, R9, -R20 ;  /* 0x8000001409090221 */ /* 0x000fc80000000000 */
[----:B------:R-:W-:Y:S01]  /*1250*/  @P0 FADD R19, R24, R9 ;  /* 0x0000000918130221 */ /* 0x000fe20000000000 */
[----:B------:R-:W-:Y:S01]  /*1260*/  FADD R24, R22, R29 ;  /* 0x0000001d16187221 */ /* 0x000fe20000000000 */
[----:B------:R-:W-:-:S03]  /*1270*/  FADD R9, R20, R28 ;  /* 0x0000001c14097221 */ /* 0x000fc60000000000 */
[----:B------:R-:W-:Y:S01]  /*1280*/  FADD R29, -R24, R5 ;  /* 0x00000005181d7221 */ /* 0x000fe20000000100 */
[----:B------:R-:W-:Y:S01]  /*1290*/  FMUL R24, R27, R25 ;  /* 0x000000191b187220 */ /* 0x000fe20000400000 */
[----:B------:R-:W-:-:S04]  /*12a0*/  FADD R21, -R9, R28 ;  /* 0x0000001c09157221 */ /* 0x000fc80000000100 */
[----:B------:R-:W-:Y:S01]  /*12b0*/  FSETP.NEU.AND P0, PT, R24, RZ, PT ;  /* 0x000000ff1800720b */ /* 0x000fe20003f0d000 */
[----:B------:R-:W-:Y:S01]  /*12c0*/  FADD R20, R21, R20 ;  /* 0x0000001415147221 */ /* 0x000fe20000000000 */
[----:B------:R-:W-:-:S04]  /*12d0*/  FADD R21, R9, R21 ;  /* 0x0000001509157221 */ /* 0x000fc80000000000 */
[----:B------:R-:W-:-:S04]  /*12e0*/  FADD R21, -R21, R28 ;  /* 0x0000001c15157221 */ /* 0x000fc80000000100 */
[----:B------:R-:W-:-:S03]  /*12f0*/  FADD R21, R20, R21 ;  /* 0x0000001514157221 */ /* 0x000fc60000000000 */
[----:B------:R-:W-:Y:S01]  /*1300*/  @P0 FMUL R5, R27, R0 ;  /* 0x000000001b050220 */ /* 0x000fe20000400000 */
[----:B------:R-:W-:Y:S01]  /*1310*/  FADD R0, R2, R29 ;  /* 0x0000001d02007221 */ /* 0x000fe20000000000 */
[----:B------:R-:W-:Y:S02]  /*1320*/  FADD R6, R21, R6 ;  /* 0x0000000615067221 */ /* 0x000fe40000000000 */
[-C--:B------:R-:W-:Y:S01]  /*1330*/  @P0 FFMA R12, R12, R25.reuse, R5 ;  /* 0x000000190c0c0223 */ /* 0x080fe20000000005 */
[----:B------:R-:W-:Y:S01]  /*1340*/  @P0 FFMA R25, R27, R25, -R24 ;  /* 0x000000191b190223 */ /* 0x000fe20000000818 */
[----:B------:R-:W-:Y:S01]  /*1350*/  MOV R5, RZ ;  /* 0x000000ff00057202 */ /* 0x000fe20000000f00 */
[----:B------:R-:W-:Y:S01]  /*1360*/  FADD R3, R0, R3 ;  /* 0x0000000300037221 */ /* 0x000fe20000000000 */
[----:B------:R-:W-:Y:S02]  /*1370*/  HFMA2 R0, -RZ, RZ, 0, 0 ;  /* 0x00000000ff007431 */ /* 0x000fe400000001ff */
[----:B------:R-:W-:Y:S01]  /*1380*/  @P0 FADD R25, R12, R25 ;  /* 0x000000190c190221 */ /* 0x000fe20000000000 */
[----:B------:R-:W-:Y:S01]  /*1390*/  FADD R12, R23, -R8 ;  /* 0x80000008170c7221 */ /* 0x000fe20000000000 */
[----:B------:R-:W-:Y:S01]  /*13a0*/  FADD R3, R3, -R4 ;  /* 0x8000000403037221 */ /* 0x000fe20000000000 */
[----:B------:R-:W-:Y:S01]  /*13b0*/  MOV R8, RZ ;  /* 0x000000ff00087202 */ /* 0x000fe20000000f00 */
[----:B------:R-:W-:-:S02]  /*13c0*/  @P0 FADD R5, R24, R25 ;  /* 0x0000001918050221 */ /* 0x000fc40000000000 */
[----:B------:R-:W-:Y:S01]  /*13d0*/  FADD R27, R22, R3 ;  /* 0x00000003161b7221 */ /* 0x000fe20000000000 */
[----:B------:R-:W-:Y:S01]  /*13e0*/  FSETP.NEU.AND P1, PT, R3, RZ, PT ;  /* 0x000000ff0300720b */ /* 0x000fe20003f2d000 */
[--C-:B------:R-:W-:Y:S01]  /*13f0*/  FADD R2, R5, R5.reuse ;  /* 0x0000000505027221 */ /* 0x100fe20000000000 */
[----:B------:R-:W-:Y:S01]  /*1400*/  @P0 FADD R24, R24, -R5 ;  /* 0x8000000518180221 */ /* 0x000fe20000000000 */
[C---:B------:R-:W-:Y:S01]  /*1410*/  FADD R4, R22.reuse, -R27 ;  /* 0x8000001b16047221 */ /* 0x040fe20000000000 */
[----:B------:R-:W-:Y:S02]  /*1420*/  FSEL R22, R22, R27, !P1 ;  /* 0x0000001b16167208 */ /* 0x000fe40004800000 */
[----:B------:R-:W-:Y:S01]  /*1430*/  FSETP.NEU.AND P3, PT, R2, RZ, PT ;  /* 0x000000ff0200720b */ /* 0x000fe20003f6d000 */
[----:B------:R-:W-:Y:S01]  /*1440*/  @P0 FADD R0, R25, R24 ;  /* 0x0000001819000221 */ /* 0x000fe20000000000 */
[----:B------:R-:W-:Y:S01]  /*1450*/  FADD R3, R3, R4 ;  /* 0x0000000403037221 */ /* 0x000fe20000000000 */
[----:B------:R-:W-:Y:S01]  /*1460*/  FADD R4, R7, R12 ;  /* 0x0000000c07047221 */ /* 0x000fe20000000000 */
[----:B------:R-:W-:-:S03]  /*1470*/  FSETP.NEU.AND P2, PT, R12, RZ, PT ;  /* 0x000000ff0c00720b */ /* 0x000fc60003f4d000 */
[----:B------:R-:W-:-:S06]  /*1480*/  FSEL R3, R3, RZ, P1 ;  /* 0x000000ff03037208 */ /* 0x000fcc0000800000 */
[----:B------:R-:W-:-:S04]  /*1490*/  @P3 FFMA R5, R5, 2, -R2 ;  /* 0x4000000005053823 */ /* 0x000fc80000000802 */
[----:B------:R-:W-:Y:S01]  /*14a0*/  @P3 FFMA R23, R0, 2, R5 ;  /* 0x4000000000173823 */ /* 0x000fe20000000005 */
[----:B------:R-:W-:Y:S01]  /*14b0*/  FADD R0, R11, R22 ;  /* 0x000000160b007221 */ /* 0x000fe20000000000 */
[C---:B------:R-:W-:Y:S01]  /*14c0*/  FSEL R5, R7.reuse, R4, !P2 ;  /* 0x0000000407057208 */ /* 0x040fe20005000000 */
[----:B------:R-:W-:Y:S01]  /*14d0*/  FADD R7, R7, -R4 ;  /* 0x8000000407077221 */ /* 0x000fe20000000000 */
[----:B------:R-:W-:Y:S01]  /*14e0*/  @P3 FADD R8, R2, R23 ;  /* 0x0000001702083221 */ /* 0x000fe20000000000 */
[----:B------:R-:W-:Y:S01]  /*14f0*/  FADD R20, R22, -R0 ;  /* 0x8000000016147221 */ /* 0x000fe20000000000 */
[----:B------:R-:W-:Y:S02]  /*1500*/  HFMA2 R4, -RZ, RZ, 0, 0 ;  /* 0x00000000ff047431 */ /* 0x000fe400000001ff */
[----:B------:R-:W-:Y:S01]  /*1510*/  FADD R7, R12, R7 ;  /* 0x000000070c077221 */ /* 0x000fe20000000000 */
[----:B------:R-:W-:Y:S01]  /*1520*/  @P3 FADD R24, R2, -R8 ;  /* 0x8000000802183221 */ /* 0x000fe20000000000 */
[--C-:B------:R-:W-:Y:S01]  /*1530*/  FADD R25, R0, R20.reuse ;  /* 0x0000001400197221 */ /* 0x100fe20000000000 */
[----:B------:R-:W-:Y:S01]  /*1540*/  FADD R2, R5, R5 ;  /* 0x0000000505027221 */ /* 0x000fe20000000000 */
[----:B------:R-:W-:Y:S01]  /*1550*/  FADD R20, R11, R20 ;  /* 0x000000140b147221 */ /* 0x000fe20000000000 */
[----:B------:R-:W-:Y:S01]  /*1560*/  FADD R12, R6, R19 ;  /* 0x00000013060c7221 */ /* 0x000fe20000000000 */
[----:B------:R-:W-:Y:S01]  /*1570*/  FADD R21, R22, -R25 ;  /* 0x8000001916157221 */ /* 0x000fe20000000000 */
[----:B------:R-:W-:Y:S01]  /*1580*/  FADD R25, R17, R8 ;  /* 0x0000000811197221 */ /* 0x000fe20000000000 */
[----:B------:R-:W-:Y:S01]  /*1590*/  FSETP.NEU.AND P0, PT, R2, RZ, PT ;  /* 0x000000ff0200720b */ /* 0x000fe20003f0d000 */
[----:B------:R-:W-:Y:S01]  /*15a0*/  @P3 FADD R4, R23, R24 ;  /* 0x0000001817043221 */ /* 0x000fe20000000000 */
[----:B------:R-:W-:Y:S01]  /*15b0*/  FADD R6, R20, R21 ;  /* 0x0000001514067221 */ /* 0x000fe20000000000 */
[----:B------:R-:W-:Y:S01]  /*15c0*/  FADD R20, R9, R12 ;  /* 0x0000000c09147221 */ /* 0x000fe20000000000 */
[----:B------:R-:W-:Y:S01]  /*15d0*/  FSETP.NEU.AND P1, PT, R12, RZ, PT ;  /* 0x000000ff0c00720b */ /* 0x000fe20003f2d000 */
[----:B------:R-:W-:Y:S01]  /*15e0*/  FADD R22, -R25, R8 ;  /* 0x0000000819167221 */ /* 0x000fe20000000100 */
[----:B------:R-:W-:Y:S01]  /*15f0*/  FADD R24, R3, R6 ;  /* 0x0000000603187221 */ /* 0x000fe20000000000 */
[----:B------:R-:W-:Y:S01]  /*1600*/  FADD R7, R7, R7 ;  /* 0x0000000707077221 */ /* 0x000fe20000000000 */
[----:B------:R-:W-:Y:S01]  /*1610*/  FSEL R6, R9, R20, !P1 ;  /* 0x0000001409067208 */ /* 0x000fe20004800000 */
[--C-:B------:R-:W-:Y:S01]  /*1620*/  FADD R19, R25, R22.reuse ;  /* 0x0000001619137221 */ /* 0x100fe20000000000 */
[----:B------:R-:W-:Y:S01]  /*1630*/  FADD R22, R17, R22 ;  /* 0x0000001611167221 */ /* 0x000fe20000000000 */
[----:B------:R-:W-:Y:S01]  /*1640*/  FADD R9, R9, -R20 ;  /* 0x8000001409097221 */ /* 0x000fe20000000000 */
[----:B------:R-:W-:Y:S01]  /*1650*/  FSEL R26, R7, RZ, P2 ;  /* 0x000000ff071a7208 */ /* 0x000fe20001000000 */
[----:B------:R-:W-:Y:S01]  /*1660*/  FADD R3, R6, R6 ;  /* 0x0000000606037221 */ /* 0x000fe20000000000 */
[----:B------:R-:W-:Y:S01]  /*1670*/  @P0 FFMA R5, R5, 2, -R2 ;  /* 0x4000000005050823 */ /* 0x000fe20000000802 */
[----:B------:R-:W-:Y:S01]  /*1680*/  FADD R7, -R19, R8 ;  /* 0x0000000813077221 */ /* 0x000fe20000000100 */
[----:B------:R-:W-:Y:S01]  /*1690*/  FADD R12, R12, R9 ;  /* 0x000000090c0c7221 */ /* 0x000fe20000000000 */
[----:B------:R-:W-:Y:S01]  /*16a0*/  MOV R19, RZ ;  /* 0x000000ff00137202 */ /* 0x000fe20000000f00 */
[----:B------:R-:W-:Y:S01]  /*16b0*/  @P0 FADD R5, R26, R5 ;  /* 0x000000051a050221 */ /* 0x000fe20000000000 */
[----:B------:R-:W-:Y:S01]  /*16c0*/  FSETP.NEU.AND P2, PT, R3, RZ, PT ;  /* 0x000000ff0300720b */ /* 0x000fe20003f4d000 */
[----:B------:R-:W-:Y:S01]  /*16d0*/  FADD R21, R22, R7 ;  /* 0x0000000716157221 */ /* 0x000fe20000000000 */
[----:B------:R-:W-:Y:S01]  /*16e0*/  FADD R7, R13, R24 ;  /* 0x000000180d077221 */ /* 0x000fe20000000000 */
[----:B------:R-:W-:Y:S01]  /*16f0*/  @P0 FADD R19, R2, R5 ;  /* 0x0000000502130221 */ /* 0x000fe20000000000 */
[----:B------:R-:W-:Y:S01]  /*1700*/  FADD R20, R12, R12 ;  /* 0x0000000c0c147221 */ /* 0x000fe20000000000 */
[----:B------:R-:W-:Y:S01]  /*1710*/  FADD R9, R21, R4 ;  /* 0x0000000415097221 */ /* 0x000fe20000000000 */
[----:B------:R-:W-:Y:S01]  /*1720*/  FADD R27, R0, R7 ;  /* 0x00000007001b7221 */ /* 0x000fe20000000000 */
[----:B------:R-:W-:Y:S01]  /*1730*/  FSETP.NEU.AND P3, PT, R7, RZ, PT ;  /* 0x000000ff0700720b */ /* 0x000fe20003f6d000 */
[----:B------:R-:W-:Y:S01]  /*1740*/  FADD R4, R19, 1 ;  /* 0x3f80000013047421 */ /* 0x000fe20000000000 */
[----:B------:R-:W-:Y:S01]  /*1750*/  FSEL R23, R20, RZ, P1 ;  /* 0x000000ff14177208 */ /* 0x000fe20000800000 */
[C---:B------:R-:W-:Y:S01]  /*1760*/  FADD R8, R0.reuse, -R27 ;  /* 0x8000001b00087221 */ /* 0x040fe20000000000 */
[----:B------:R-:W-:Y:S01]  /*1770*/  FSEL R27, R0, R27, !P3 ;  /* 0x0000001b001b7208 */ /* 0x000fe20005800000 */
[----:B------:R-:W-:-:S02]  /*1780*/  HFMA2 R0, -RZ, RZ, 0, 0 ;  /* 0x00000000ff007431 */ /* 0x000fc400000001ff */
[----:B------:R-:W-:Y:S01]  /*1790*/  FADD R21, -R4, R19 ;  /* 0x0000001304157221 */ /* 0x000fe20000000100 */
[----:B------:R-:W-:Y:S01]  /*17a0*/  @P2 FFMA R20, R6, 2, -R3 ;  /* 0x4000000006142823 */ /* 0x000fe20000000803 */
[----:B------:R-:W-:Y:S01]  /*17b0*/  @P0 FADD R6, R2, -R19 ;  /* 0x8000001302060221 */ /* 0x000fe20000000000 */
[----:B------:R-:W-:Y:S01]  /*17c0*/  FADD R22, R18, R9 ;  /* 0x0000000912167221 */ /* 0x000fe20000000000 */
[----:B------:R-:W-:Y:S01]  /*17d0*/  FADD R12, R4, R21 ;  /* 0x00000015040c7221 */ /* 0x000fe20000000000 */
[----:B------:R-:W-:Y:S01]  /*17e0*/  @P2 FADD R2, R23, R20 ;  /* 0x0000001417022221 */ /* 0x000fe20000000000 */
[----:B------:R-:W-:Y:S01]  /*17f0*/  @P0 FADD R0, R5, R6 ;  /* 0x0000000605000221 */ /* 0x000fe20000000000 */
[----:B------:R-:W-:Y:S01]  /*1800*/  FADD R6, R25, R22 ;  /* 0x0000001619067221 */ /* 0x000fe20000000000 */
[----:B------:R-:W-:Y:S01]  /*1810*/  FSETP.NEU.AND P0, PT, R22, RZ, PT ;  /* 0x000000ff1600720b */ /* 0x000fe20003f0d000 */
[----:B------:R-:W-:Y:S01]  /*1820*/  FADD R12, -R12, R19 ;  /* 0x000000130c0c7221 */ /* 0x000fe20000000100 */
[----:B------:R-:W-:Y:S01]  /*1830*/  FADD R21, R21, 1 ;  /* 0x3f80000015157421 */ /* 0x000fe20000000000 */
[----:B------:R-:W-:Y:S01]  /*1840*/  MOV R20, RZ ;  /* 0x000000ff00147202 */ /* 0x000fe20000000f00 */
[----:B------:R-:W-:Y:S01]  /*1850*/  FADD R8, R7, R8 ;  /* 0x0000000807087221 */ /* 0x000fe20000000000 */
[----:B------:R-:W-:Y:S01]  /*1860*/  @P2 FADD R20, R3, R2 ;  /* 0x0000000203142221 */ /* 0x000fe20000000000 */
[C---:B------:R-:W-:Y:S01]  /*1870*/  FADD R7, R25.reuse, -R6 ;  /* 0x8000000619077221 */ /* 0x040fe20000000000 */
[----:B------:R-:W-:Y:S01]  /*1880*/  FSEL R25, R25, R6, !P0 ;  /* 0x0000000619197208 */ /* 0x000fe20004000000 */
[----:B------:R-:W-:Y:S01]  /*1890*/  FADD R21, R21, R12 ;  /* 0x0000000c15157221 */ /* 0x000fe20000000000 */
[----:B------:R-:W-:-:S02]  /*18a0*/  HFMA2 R6, -RZ, RZ, 0, 0 ;  /* 0x00000000ff067431 */ /* 0x000fc400000001ff */
[----:B------:R-:W-:Y:S01]  /*18b0*/  @P2 FADD R3, R3, -R20 ;  /* 0x8000001403032221 */ /* 0x000fe20000000000 */
[----:B------:R-:W-:Y:S01]  /*18c0*/  FADD R7, R22, R7 ;  /* 0x0000000716077221 */ /* 0x000fe20000000000 */
[----:B------:R-:W-:Y:S01]  /*18d0*/  FADD R21, R21, R0 ;  /* 0x0000000015157221 */ /* 0x000fe20000000000 */
[----:B------:R-:W-:Y:S01]  /*18e0*/  FSEL R12, R8, RZ, P3 ;  /* 0x000000ff080c7208 */ /* 0x000fe20001800000 */
[----:B------:R-:W-:Y:S01]  /*18f0*/  @P2 FADD R6, R2, R3 ;  /* 0x0000000302062221 */ /* 0x000fe20000000000 */
[----:B-1----:R-:W-:Y:S01]  /*1900*/  ISETP.NE.AND P2, PT, R14, UR6, PT ;  /* 0x000000060e007c0c */ /* 0x002fe2000bf45270 */
[----:B------:R-:W-:Y:S01]  /*1910*/  FADD R5, R4, R21 ;  /* 0x0000001504057221 */ /* 0x000fe20000000000 */
[----:B------:R-:W-:-:S03]  /*1920*/  FSETP.NEU.AND P1, PT, R21, RZ, PT ;  /* 0x000000ff1500720b */ /* 0x000fc60003f2d000 */
[C---:B------:R-:W-:Y:S01]  /*1930*/  FADD R0, R4.reuse, -R5 ;  /* 0x8000000504007221 */ /* 0x040fe20000000000 */
[----:B------:R-:W-:-:S03]  /*1940*/  FSEL R24, R4, R5, !P1 ;  /* 0x0000000504187208 */ /* 0x000fc60004800000 */
[----:B------:R-:W-:-:S05]  /*1950*/  FADD R0, R21, R0 ;  /* 0x0000000015007221 */ /* 0x000fca0000000000 */
[----:B------:R-:W-:Y:S02]  /*1960*/  FSEL R22, R0, RZ, P1 ;  /* 0x000000ff00167208 */ /* 0x000fe40000800000 */
[----:B------:R-:W-:Y:S01]  /*1970*/  FSEL R0, R7, RZ, P0 ;  /* 0x000000ff07007208 */ /* 0x000fe20000000000 */
[----:B------:R-:W-:Y:S06]  /*1980*/  @P2 BRA `(.L_x_6) ;  /* 0xfffffff000d82947 */ /* 0x000fec000383ffff */
[----:B0-----:R-:W-:-:S07]  /*1990*/  MOV R14, UR7 ;  /* 0x00000007000e7c02 */ /* 0x001fce0008000f00 */
.L_x_5:
[----:B01----:R-:W-:Y:S05]  /*19a0*/  BSYNC.RECONVERGENT B1 ;  /* 0x0000000000017941 */ /* 0x003fea0003800200 */
.L_x_4:
[----:B------:R0:W1:Y:S08]  /*19b0*/  F2F.F64.F32 R2, R24 ;  /* 0x0000001800027310 */ /* 0x0000700000201800 */
[----:B------:R0:W2:Y:S08]  /*19c0*/  F2F.F64.F32 R4, R22 ;  /* 0x0000001600047310 */ /* 0x0000b00000201800 */
[----:B------:R0:W3:Y:S08]  /*19d0*/  F2F.F64.F32 R8, R20 ;  /* 0x0000001400087310 */ /* 0x0000f00000201800 */
[----:B012---:R-:W4:Y:S02]  /*19e0*/  F2F.F64.F32 R6, R6 ;  /* 0x0000000600067310 */ /* 0x007f240000201800 */
.L_x_2:
[----:B01----:R-:W-:Y:S05]  /*19f0*/  BSYNC.RECONVERGENT B0 ;  /* 0x0000000000007941 */ /* 0x003fea0003800200 */
.L_x_0:
[----:B------:R-:W0:Y:S01]  /*1a00*/  LDC R17, c[0x0][0x3a8] ;  /* 0x0000ea00ff117b82 */ /* 0x000e220000000800 */
[----:B------:R-:W1:Y:S01]  /*1a10*/  LDCU UR8, c[0x0][0x3b8] ;  /* 0x00007700ff0877ac */ /* 0x000e620008000800 */
[----:B------:R-:W-:Y:S06]  /*1a20*/  F2F.F64.F32 R10, R27 ;  /* 0x0000001b000a7310 */ /* 0x000fec0000201800 */
[----:B------:R-:W2:Y:S02]  /*1a30*/  LDC.64 R22, c[0x0][0x380] ;  /* 0x0000e000ff167b82 */ /* 0x000ea40000000a00 */
[----:B------:R-:W5:Y:S06]  /*1a40*/  F2F.F64.F32 R12, R12 ;  /* 0x0000000c000c7310 */ /* 0x000f6c0000201800 */
[----:B------:R-:W3:Y:S02]  /*1a50*/  LDC.64 R18, c[0x0][0x388] ;  /* 0x0000e200ff127b82 */ /* 0x000ee40000000a00 */
[----:B------:R-:W-:Y:S01]  /*1a60*/  F2F.F64.F32 R24, R25 ;  /* 0x0000001900187310 */ /* 0x000fe20000201800 */
[----:B-1----:R-:W-:-:S05]  /*1a70*/  IMAD R15, R15, UR8, R16 ;  /* 0x000000080f0f7c24 */ /* 0x002fca000f8e0210 */
[----:B------:R-:W1:Y:S01]  /*1a80*/  LDC.64 R20, c[0x0][0x390] ;  /* 0x0000e400ff147b82 */ /* 0x000e620000000a00 */
[----:B0-----:R-:W-:Y:S01]  /*1a90*/  ISETP.NE.AND P0, PT, R17, 0x2, PT ;  /* 0x000000021100780c */ /* 0x001fe20003f05270 */
[----:B------:R-:W0:Y:S01]  /*1aa0*/  F2F.F64.F32 R28, R0 ;  /* 0x00000000001c7310 */ /* 0x000e220000201800 */
[----:B-----5:R-:W-:Y:S01]  /*1ab0*/  DADD R10, R10, R12 ;  /* 0x000000000a0a7229 */ /* 0x020fe2000000000c */
[----:B--2---:R-:W-:-:S05]  /*1ac0*/  IMAD.WIDE R22, R15, 0x4, R22 ;  /* 0x000000040f167825 */ /* 0x004fca00078e0216 */
[----:B------:R2:W-:Y:S01]  /*1ad0*/  STG.E desc[UR4][R22.64], R14 ;  /* 0x0000000e16007986 */ /* 0x0005e2000c101904 */
[----:B---3--:R-:W-:Y:S01]  /*1ae0*/  IMAD.WIDE R18, R15, 0x8, R18 ;  /* 0x000000080f127825 */ /* 0x008fe200078e0212 */
[----:B0-----:R-:W-:-:S04]  /*1af0*/  DADD R28, R24, R28 ;  /* 0x00000000181c7229 */ /* 0x001fc8000000001c */
[----:B------:R2:W-:Y:S01]  /*1b00*/  STG.E.64 desc[UR4][R18.64], R10 ;  /* 0x0000000a12007986 */ /* 0x0005e2000c101b04 */
[----:B-1----:R-:W-:-:S05]  /*1b10*/  IMAD.WIDE R20, R15, 0x8, R20 ;  /* 0x000000080f147825 */ /* 0x002fca00078e0214 */
[----:B------:R2:W-:Y:S01]  /*1b20*/  STG.E.64 desc[UR4][R20.64], R28 ;  /* 0x0000001c14007986 */ /* 0x0005e2000c101b04 */
[----:B------:R-:W-:Y:S05]  /*1b30*/  @P0 EXIT ;  /* 0x000000000000094d */ /* 0x000fea0003800000 */
[----:B--2---:R-:W0:Y:S01]  /*1b40*/  LDC.64 R10, c[0x0][0x398] ;  /* 0x0000e600ff0a7b82 */ /* 0x004e220000000a00 */
[----:B------:R-:W-:Y:S02]  /*1b50*/  DADD R2, R4, R2 ;  /* 0x0000000004027229 */ /* 0x000fe40000000002 */
[----:B----4-:R-:W-:-:S05]  /*1b60*/  DADD R6, R8, R6 ;  /* 0x0000000008067229 */ /* 0x010fca0000000006 */
[----:B------:R-:W1:Y:S01]  /*1b70*/  LDC.64 R12, c[0x0][0x3a0] ;  /* 0x0000e800ff0c7b82 */ /* 0x000e620000000a00 */
[----:B0-----:R-:W-:-:S05]  /*1b80*/  IMAD.WIDE R4, R15, 0x8, R10 ;  /* 0x000000080f047825 */ /* 0x001fca00078e020a */
[----:B------:R-:W-:Y:S01]  /*1b90*/  STG.E.64 desc[UR4][R4.64], R2 ;  /* 0x0000000204007986 */ /* 0x000fe2000c101b04 */
[----:B-1----:R-:W-:-:S05]  /*1ba0*/  IMAD.WIDE R8, R15, 0x8, R12 ;  /* 0x000000080f087825 */ /* 0x002fca00078e020c */
[----:B------:R-:W-:Y:S01]  /*1bb0*/  STG.E.64 desc[UR4][R8.64], R6 ;  /* 0x0000000608007986 */ /* 0x000fe2000c101b04 */
[----:B------:R-:W-:Y:S05]  /*1bc0*/  EXIT ;  /* 0x000000000000794d */ /* 0x000fea0003800000 */
.L_x_7:
[----:B------:R-:W-:-:S00]  /*1bd0*/  BRA `(.L_x_7) ;  /* 0xfffffffc00fc7947 */ /* 0x000fc0000383ffff */
[----:B------:R-:W-:-:S00]  /*1be0*/  NOP ;  /* 0x0000000000007918 */ /* 0x000fc00000000000 */
        /* <DEDUP_REMOVED lines=9> */
.L_x_8:


//--------------------- .nv.shared.reserved.0     --------------------------
	.section	.nv.shared.reserved.0,"aw",@nobits
	.weak		__nv_reservedSMEM_offset_0_alias
	.size		__nv_reservedSMEM_offset_0_alias, 0, 64
	.other		__nv_reservedSMEM_offset_0_alias,@"STO_CUDA_RESERVED_SHARED STV_DEFAULT"
__nv_reservedSMEM_offset_0_alias:
	.zero		0
	.zero		64


//--------------------- .nv.constant0.compute     --------------------------
	.section	.nv.constant0.compute,"a",@progbits
	.sectionflags	@""
	.align	4
.nv.constant0.compute:
	.zero		1024


//--------------------- SYMBOLS --------------------------

	.type		.nv.reservedSmem.offset0,@object
	.size		.nv.reservedSmem.offset0,0x4
